def attn_fwd(
    Q,
    K,
    V,
    Out,
    Lse,
    sm_scale,
    stride_qz,
    stride_qh,
    stride_qm,
    stride_qk,
    stride_kz,
    stride_kh,
    stride_kn,
    stride_kk,
    stride_vz,
    stride_vh,
    stride_vn,
    stride_vk,
    stride_oz,
    stride_oh,
    stride_om,
    stride_ok,
    seqlen_q,
    seqlen_k,
    BLOCK_M: tl.constexpr,
    BLOCK_N: tl.constexpr,
    HEAD_DIM: tl.constexpr,
    CAUSAL: tl.constexpr,
):
    start_m = tl.program_id(0)
    off_hz = tl.program_id(1)
    q_off = off_hz * stride_qh
    k_off = off_hz * stride_kh
    v_off = off_hz * stride_vh
    offs_m = start_m * BLOCK_M + tl.arange(0, BLOCK_M)
    offs_d = tl.arange(0, HEAD_DIM)
    offs_n = tl.arange(0, BLOCK_N)
    q_ptrs = Q + q_off + offs_m[:, None] * stride_qm + offs_d[None, :] * stride_qk
    k_ptrs = K + k_off + offs_d[:, None] * stride_kk + offs_n[None, :] * stride_kn
    v_ptrs = V + v_off + offs_n[:, None] * stride_vn + offs_d[None, :] * stride_vk
    m_i = tl.full([BLOCK_M], float("-inf"), dtype=tl.float32)
    l_i = tl.zeros([BLOCK_M], dtype=tl.float32) + 1.0
    acc = tl.zeros([BLOCK_M, HEAD_DIM], dtype=tl.float32)
    q = tl.load(q_ptrs)
    acc, l_i, m_i = _attn_fwd_inner(
        acc,
        l_i,
        m_i,
        q,
        k_ptrs,
        v_ptrs,
        sm_scale,
        stride_kn,
        stride_vn,
        start_m,
        seqlen_k,
        BLOCK_M,
        BLOCK_N,
        HEAD_DIM,
        CAUSAL,
    )
    acc = acc / l_i[:, None]
    lse = m_i + tl.math.log2(l_i) / 1.4426950408889634
    o_ptrs = (
        Out
        + off_hz * stride_oh
        + offs_m[:, None] * stride_om
        + offs_d[None, :] * stride_ok
    )
    tl.store(o_ptrs, acc.to(Out.dtype.element_ty))
    tl.store(Lse + off_hz * seqlen_q + offs_m, lse)

# config = {"BLOCK_M": 128, "BLOCK_N": 32, "HEAD_DIM": 32, "arch": "sm_90", "causal": false, "dtype": "fp16", "num_stages": 2, "num_warps": 8}
# arch = sm_90


// ===== COMPILED SASS (sm_90a) =====

	.target	sm_90a

	.elftype	@"ET_EXEC"


//--------------------- .note.nv.tkinfo           --------------------------
	.section	.note.nv.tkinfo,"",@"SHT_NOTE"
	.sectionflags	@"SHF_NOTE_NV_TKINFO"
	.tkinfo
        /*0018*/ 	.word	0x00000002
        /*0030*/ 	.string	""
        /*0030*/ 	.string	"ptxas"
        /*0030*/ 	.string	"Cuda compilation tools, release 13.0, V13.0.88"
        /*0030*/ 	.string	"Build cuda_13.0.r13.0/compiler.36424714_0"
        /*0030*/ 	.string	"-v  -suppress-debug-info  -lineinfo  -arch sm_90a "



//--------------------- .note.nv.cuinfo           --------------------------
	.section	.note.nv.cuinfo,"",@"SHT_NOTE"
	.sectionflags	@"SHF_NOTE_NV_CUINFO"
        /*0018*/ 	.short	0x0002
        /*001a*/ 	.short	0x005a
        /*001c*/ 	.short	0x0082
	.zero		2


//--------------------- .nv.info                  --------------------------
	.section	.nv.info,"",@"SHT_CUDA_INFO"
	.align	4


	//----- nvinfo : EIATTR_REGCOUNT
	.align		4
        /*0000*/ 	.byte	0x04, 0x2f
        /*0002*/ 	.short	(.L_2 - .L_1)
	.align		4
.L_1:
        /*0004*/ 	.word	index@(attn_fwd)
        /*0008*/ 	.word	0x00000040


	//----- nvinfo : EIATTR_FRAME_SIZE
	.align		4
.L_2:
        /*000c*/ 	.byte	0x04, 0x11
        /*000e*/ 	.short	(.L_4 - .L_3)
	.align		4
.L_3:
        /*0010*/ 	.word	index@(attn_fwd)
        /*0014*/ 	.word	0x00000000


	//----- nvinfo : EIATTR_MIN_STACK_SIZE
	.align		4
.L_4:
        /*0018*/ 	.byte	0x04, 0x12
        /*001a*/ 	.short	(.L_6 - .L_5)
	.align		4
.L_5:
        /*001c*/ 	.word	index@(attn_fwd)
        /*0020*/ 	.word	0x00000000
.L_6:


//--------------------- .nv.compat                --------------------------
	.section	.nv.compat,"",@"SHT_CUDA_COMPAT_INFO"
	.align	4
        /*0000*/ 	.byte	0x02, 0x09, 0x01, 0x00, 0x02, 0x02, 0x04, 0x00, 0x02, 0x05, 0x05, 0x00, 0x03, 0x07, 0x01, 0x01
        /*0010*/ 	.byte	0x02, 0x03, 0x00, 0x00, 0x02, 0x06, 0x01, 0x00, 0x04, 0x0b, 0x08, 0x00, 0x00, 0x00, 0x00, 0x00
        /*0020*/ 	.byte	0x00, 0x00, 0x00, 0x00


//--------------------- .nv.info.attn_fwd         --------------------------
	.section	.nv.info.attn_fwd,"",@"SHT_CUDA_INFO"
	.sectionflags	@""
	.align	4


	//----- nvinfo : EIATTR_CUDA_API_VERSION
	.align		4
        /*0000*/ 	.byte	0x04, 0x37
        /*0002*/ 	.short	(.L_8 - .L_7)
.L_7:
        /*0004*/ 	.word	0x00000082


	//----- nvinfo : EIATTR_KPARAM_INFO
	.align		4
.L_8:
        /*0008*/ 	.byte	0x04, 0x17
        /*000a*/ 	.short	(.L_10 - .L_9)
.L_9:
        /*000c*/ 	.word	0x00000000
        /*0010*/ 	.short	0x0019
        /*0012*/ 	.short	0x0080
        /*0014*/ 	.byte	0x00, 0xf4, 0x21, 0x00


	//----- nvinfo : EIATTR_KPARAM_INFO
	.align		4
.L_10:
        /*0018*/ 	.byte	0x04, 0x17
        /*001a*/ 	.short	(.L_12 - .L_11)
.L_11:
        /*001c*/ 	.word	0x00000000
        /*0020*/ 	.short	0x0018
        /*0022*/ 	.short	0x0078
        /*0024*/ 	.byte	0x00, 0xf4, 0x21, 0x00


	//----- nvinfo : EIATTR_KPARAM_INFO
	.align		4
.L_12:
        /*0028*/ 	.byte	0x04, 0x17
        /*002a*/ 	.short	(.L_14 - .L_13)
.L_13:
        /*002c*/ 	.word	0x00000000
        /*0030*/ 	.short	0x0017
        /*0032*/ 	.short	0x0070
        /*0034*/ 	.byte	0x00, 0xf0, 0x11, 0x00


	//----- nvinfo : EIATTR_KPARAM_INFO
	.align		4
.L_14:
        /*0038*/ 	.byte	0x04, 0x17
        /*003a*/ 	.short	(.L_16 - .L_15)
.L_15:
        /*003c*/ 	.word	0x00000000
        /*0040*/ 	.short	0x0016
        /*0042*/ 	.short	0x006c
        /*0044*/ 	.byte	0x00, 0xf0, 0x11, 0x00


	//----- nvinfo : EIATTR_KPARAM_INFO
	.align		4
.L_16:
        /*0048*/ 	.byte	0x04, 0x17
        /*004a*/ 	.short	(.L_18 - .L_17)
.L_17:
        /*004c*/ 	.word	0x00000000
        /*0050*/ 	.short	0x0015
        /*0052*/ 	.short	0x0068
        /*0054*/ 	.byte	0x00, 0xf0, 0x11, 0x00


	//----- nvinfo : EIATTR_KPARAM_INFO
	.align		4
.L_18:
        /*0058*/ 	.byte	0x04, 0x17
        /*005a*/ 	.short	(.L_20 - .L_19)
.L_19:
        /*005c*/ 	.word	0x00000000
        /*0060*/ 	.short	0x0014
        /*0062*/ 	.short	0x0064
        /*0064*/ 	.byte	0x00, 0xf0, 0x11, 0x00


	//----- nvinfo : EIATTR_KPARAM_INFO
	.align		4
.L_20:
        /*0068*/ 	.byte	0x04, 0x17
        /*006a*/ 	.short	(.L_22 - .L_21)
.L_21:
        /*006c*/ 	.word	0x00000000
        /*0070*/ 	.short	0x0013
        /*0072*/ 	.short	0x0060
        /*0074*/ 	.byte	0x00, 0xf0, 0x11, 0x00


	//----- nvinfo : EIATTR_KPARAM_INFO
	.align		4
.L_22:
        /*0078*/ 	.byte	0x04, 0x17
        /*007a*/ 	.short	(.L_24 - .L_23)
.L_23:
        /*007c*/ 	.word	0x00000000
        /*0080*/ 	.short	0x0012
        /*0082*/ 	.short	0x005c
        /*0084*/ 	.byte	0x00, 0xf0, 0x11, 0x00


	//----- nvinfo : EIATTR_KPARAM_INFO
	.align		4
.L_24:
        /*0088*/ 	.byte	0x04, 0x17
        /*008a*/ 	.short	(.L_26 - .L_25)
.L_25:
        /*008c*/ 	.word	0x00000000
        /*0090*/ 	.short	0x0011
        /*0092*/ 	.short	0x0058
        /*0094*/ 	.byte	0x00, 0xf0, 0x11, 0x00


	//----- nvinfo : EIATTR_KPARAM_INFO
	.align		4
.L_26:
        /*0098*/ 	.byte	0x04, 0x17
        /*009a*/ 	.short	(.L_28 - .L_27)
.L_27:
        /*009c*/ 	.word	0x00000000
        /*00a0*/ 	.short	0x0010
        /*00a2*/ 	.short	0x0054
        /*00a4*/ 	.byte	0x00, 0xf0, 0x11, 0x00


	//----- nvinfo : EIATTR_KPARAM_INFO
	.align		4
.L_28:
        /*00a8*/ 	.byte	0x04, 0x17
        /*00aa*/ 	.short	(.L_30 - .L_29)
.L_29:
        /*00ac*/ 	.word	0x00000000
        /*00b0*/ 	.short	0x000f
        /*00b2*/ 	.short	0x0050
        /*00b4*/ 	.byte	0x00, 0xf0, 0x11, 0x00


	//----- nvinfo : EIATTR_KPARAM_INFO
	.align		4
.L_30:
        /*00b8*/ 	.byte	0x04, 0x17
        /*00ba*/ 	.short	(.L_32 - .L_31)
.L_31:
        /*00bc*/ 	.word	0x00000000
        /*00c0*/ 	.short	0x000e
        /*00c2*/ 	.short	0x004c
        /*00c4*/ 	.byte	0x00, 0xf0, 0x11, 0x00


	//----- nvinfo : EIATTR_KPARAM_INFO
	.align		4
.L_32:
        /*00c8*/ 	.byte	0x04, 0x17
        /*00ca*/ 	.short	(.L_34 - .L_33)
.L_33:
        /*00cc*/ 	.word	0x00000000
        /*00d0*/ 	.short	0x000d
        /*00d2*/ 	.short	0x0048
        /*00d4*/ 	.byte	0x00, 0xf0, 0x11, 0x00


	//----- nvinfo : EIATTR_KPARAM_INFO
	.align		4
.L_34:
        /*00d8*/ 	.byte	0x04, 0x17
        /*00da*/ 	.short	(.L_36 - .L_35)
.L_35:
        /*00dc*/ 	.word	0x00000000
        /*00e0*/ 	.short	0x000c
        /*00e2*/ 	.short	0x0044
        /*00e4*/ 	.byte	0x00, 0xf0, 0x11, 0x00


	//----- nvinfo : EIATTR_KPARAM_INFO
	.align		4
.L_36:
        /*00e8*/ 	.byte	0x04, 0x17
        /*00ea*/ 	.short	(.L_38 - .L_37)
.L_37:
        /*00ec*/ 	.word	0x00000000
        /*00f0*/ 	.short	0x000b
        /*00f2*/ 	.short	0x0040
        /*00f4*/ 	.byte	0x00, 0xf0, 0x11, 0x00


	//----- nvinfo : EIATTR_KPARAM_INFO
	.align		4
.L_38:
        /*00f8*/ 	.byte	0x04, 0x17
        /*00fa*/ 	.short	(.L_40 - .L_39)
.L_39:
        /*00fc*/ 	.word	0x00000000
        /*0100*/ 	.short	0x000a
        /*0102*/ 	.short	0x003c
        /*0104*/ 	.byte	0x00, 0xf0, 0x11, 0x00


	//----- nvinfo : EIATTR_KPARAM_INFO
	.align		4
.L_40:
        /*0108*/ 	.byte	0x04, 0x17
        /*010a*/ 	.short	(.L_42 - .L_41)
.L_41:
        /*010c*/ 	.word	0x00000000
        /*0110*/ 	.short	0x0009
        /*0112*/ 	.short	0x0038
        /*0114*/ 	.byte	0x00, 0xf0, 0x11, 0x00


	//----- nvinfo : EIATTR_KPARAM_INFO
	.align		4
.L_42:
        /*0118*/ 	.byte	0x04, 0x17
        /*011a*/ 	.short	(.L_44 - .L_43)
.L_43:
        /*011c*/ 	.word	0x00000000
        /*0120*/ 	.short	0x0008
        /*0122*/ 	.short	0x0034
        /*0124*/ 	.byte	0x00, 0xf0, 0x11, 0x00


	//----- nvinfo : EIATTR_KPARAM_INFO
	.align		4
.L_44:
        /*0128*/ 	.byte	0x04, 0x17
        /*012a*/ 	.short	(.L_46 - .L_45)
.L_45:
        /*012c*/ 	.word	0x00000000
        /*0130*/ 	.short	0x0007
        /*0132*/ 	.short	0x0030
        /*0134*/ 	.byte	0x00, 0xf0, 0x11, 0x00


	//----- nvinfo : EIATTR_KPARAM_INFO
	.align		4
.L_46:
        /*0138*/ 	.byte	0x04, 0x17
        /*013a*/ 	.short	(.L_48 - .L_47)
.L_47:
        /*013c*/ 	.word	0x00000000
        /*0140*/ 	.short	0x0006
        /*0142*/ 	.short	0x002c
        /*0144*/ 	.byte	0x00, 0xf0, 0x11, 0x00


	//----- nvinfo : EIATTR_KPARAM_INFO
	.align		4
.L_48:
        /*0148*/ 	.byte	0x04, 0x17
        /*014a*/ 	.short	(.L_50 - .L_49)
.L_49:
        /*014c*/ 	.word	0x00000000
        /*0150*/ 	.short	0x0005
        /*0152*/ 	.short	0x0028
        /*0154*/ 	.byte	0x00, 0xf0, 0x11, 0x00


	//----- nvinfo : EIATTR_KPARAM_INFO
	.align		4
.L_50:
        /*0158*/ 	.byte	0x04, 0x17
        /*015a*/ 	.short	(.L_52 - .L_51)
.L_51:
        /*015c*/ 	.word	0x00000000
        /*0160*/ 	.short	0x0004
        /*0162*/ 	.short	0x0020
        /*0164*/ 	.byte	0x00, 0xf4, 0x21, 0x00


	//----- nvinfo : EIATTR_KPARAM_INFO
	.align		4
.L_52:
        /*0168*/ 	.byte	0x04, 0x17
        /*016a*/ 	.short	(.L_54 - .L_53)
.L_53:
        /*016c*/ 	.word	0x00000000
        /*0170*/ 	.short	0x0003
        /*0172*/ 	.short	0x0018
        /*0174*/ 	.byte	0x00, 0xf4, 0x21, 0x00


	//----- nvinfo : EIATTR_KPARAM_INFO
	.align		4
.L_54:
        /*0178*/ 	.byte	0x04, 0x17
        /*017a*/ 	.short	(.L_56 - .L_55)
.L_55:
        /*017c*/ 	.word	0x00000000
        /*0180*/ 	.short	0x0002
        /*0182*/ 	.short	0x0010
        /*0184*/ 	.byte	0x00, 0xf4, 0x21, 0x00


	//----- nvinfo : EIATTR_KPARAM_INFO
	.align		4
.L_56:
        /*0188*/ 	.byte	0x04, 0x17
        /*018a*/ 	.short	(.L_58 - .L_57)
.L_57:
        /*018c*/ 	.word	0x00000000
        /*0190*/ 	.short	0x0001
        /*0192*/ 	.short	0x0008
        /*0194*/ 	.byte	0x00, 0xf4, 0x21, 0x00


	//----- nvinfo : EIATTR_KPARAM_INFO
	.align		4
.L_58:
        /*0198*/ 	.byte	0x04, 0x17
        /*019a*/ 	.short	(.L_60 - .L_59)
.L_59:
        /*019c*/ 	.word	0x00000000
        /*01a0*/ 	.short	0x0000
        /*01a2*/ 	.short	0x0000
        /*01a4*/ 	.byte	0x00, 0xf4, 0x21, 0x00


	//----- nvinfo : EIATTR_SPARSE_MMA_MASK
	.align		4
.L_60:
        /*01a8*/ 	.byte	0x03, 0x50
        /*01aa*/ 	.short	0x0000


	//----- nvinfo : EIATTR_MAXREG_COUNT
	.align		4
        /*01ac*/ 	.byte	0x03, 0x1b
        /*01ae*/ 	.short	0x00ff


	//----- nvinfo : EIATTR_NUM_BARRIERS
	.align		4
        /*01b0*/ 	.byte	0x02, 0x4c
        /*01b2*/ 	.byte	0x01
	.zero		1


	//----- nvinfo : EIATTR_MERCURY_ISA_VERSION
	.align		4
        /*01b4*/ 	.byte	0x03, 0x5f
        /*01b6*/ 	.short	0x0101


	//----- nvinfo : EIATTR_COOP_GROUP_MASK_REGIDS
	.align		4
        /*01b8*/ 	.byte	0x04, 0x29
        /*01ba*/ 	.short	(.L_62 - .L_61)


	//   ....[0]....
.L_61:
        /*01bc*/ 	.word	0xffffffff


	//   ....[1]....
        /*01c0*/ 	.word	0xffffffff


	//   ....[2]....
        /*01c4*/ 	.word	0xffffffff


	//   ....[3]....
        /*01c8*/ 	.word	0xffffffff


	//   ....[4]....
        /*01cc*/ 	.word	0xffffffff


	//   ....[5]....
        /*01d0*/ 	.word	0xffffffff


	//   ....[6]....
        /*01d4*/ 	.word	0xffffffff


	//   ....[7]....
        /*01d8*/ 	.word	0xffffffff


	//----- nvinfo : EIATTR_COOP_GROUP_INSTR_OFFSETS
	.align		4
.L_62:
        /*01dc*/ 	.byte	0x04, 0x28
        /*01de*/ 	.short	(.L_64 - .L_63)


	//   ....[0]....
.L_63:
        /*01e0*/ 	.word	0x00001180


	//   ....[1]....
        /*01e4*/ 	.word	0x000011b0


	//   ....[2]....
        /*01e8*/ 	.word	0x000012d0


	//   ....[3]....
        /*01ec*/ 	.word	0x00001300


	//   ....[4]....
        /*01f0*/ 	.word	0x00001950


	//   ....[5]....
        /*01f4*/ 	.word	0x00001960


	//   ....[6]....
        /*01f8*/ 	.word	0x000019b0


	//   ....[7]....
        /*01fc*/ 	.word	0x000019c0


	//----- nvinfo : EIATTR_EXIT_INSTR_OFFSETS
	.align		4
.L_64:
        /*0200*/ 	.byte	0x04, 0x1c
        /*0202*/ 	.short	(.L_66 - .L_65)


	//   ....[0]....
.L_65:
        /*0204*/ 	.word	0x00002b20


	//   ....[1]....
        /*0208*/ 	.word	0x00002b50


	//----- nvinfo : EIATTR_REQNTID
	.align		4
.L_66:
        /*020c*/ 	.byte	0x04, 0x10
        /*020e*/ 	.short	(.L_68 - .L_67)
.L_67:
        /*0210*/ 	.word	0x00000100
        /*0214*/ 	.word	0x00000001
        /*0218*/ 	.word	0x00000001


	//----- nvinfo : EIATTR_CBANK_PARAM_SIZE
	.align		4
.L_68:
        /*021c*/ 	.byte	0x03, 0x19
        /*021e*/ 	.short	0x0088


	//----- nvinfo : EIATTR_PARAM_CBANK
	.align		4
        /*0220*/ 	.byte	0x04, 0x0a
        /*0222*/ 	.short	(.L_70 - .L_69)
	.align		4
.L_69:
        /*0224*/ 	.word	index@(.nv.constant0.attn_fwd)
        /*0228*/ 	.short	0x0210
        /*022a*/ 	.short	0x0088


	//----- nvinfo : EIATTR_SW_WAR
	.align		4
.L_70:
        /*022c*/ 	.byte	0x04, 0x36
        /*022e*/ 	.short	(.L_72 - .L_71)
.L_71:
        /*0230*/ 	.word	0x00000008
.L_72:


//--------------------- .nv.callgraph             --------------------------
	.section	.nv.callgraph,"",@"SHT_CUDA_CALLGRAPH"
	.align	4
	.sectionentsize	8
	.align		4
        /*0000*/ 	.word	0x00000000
	.align		4
        /*0004*/ 	.word	0xffffffff
	.align		4
        /*0008*/ 	.word	0x00000000
	.align		4
        /*000c*/ 	.word	0xfffffffe
	.align		4
        /*0010*/ 	.word	0x00000000
	.align		4
        /*0014*/ 	.word	0xfffffffd
	.align		4
        /*0018*/ 	.word	0x00000000
	.align		4
        /*001c*/ 	.word	0xfffffffc


//--------------------- .nv.constant4             --------------------------
	.section	.nv.constant4,"a",@progbits
	.align	8
	.align		8
.nv.constant4:
        /*0000*/ 	.dword	_$_str


//--------------------- .text.attn_fwd            --------------------------
	.section	.text.attn_fwd,"ax",@progbits
	.align	128
        .global         attn_fwd
        .type           attn_fwd,@function
        .size           attn_fwd,(.L_x_3 - attn_fwd)
        .other          attn_fwd,@"STO_CUDA_ENTRY STV_DEFAULT"
attn_fwd:
.text.attn_fwd:
[----:B------:R-:W-:Y:S01]  /*0000*/  LDC R1, c[0x0][0x28] ;  /* 0x00000a00ff017b82 */ /* 0x000fe20000000800 */
[----:B------:R-:W0:Y:S07]  /*0010*/  S2R R5, SR_TID.X ;  /* 0x0000000000057919 */ /* 0x000e2e0000002100 */
[----:B------:R-:W1:Y:S01]  /*0020*/  S2UR UR7, SR_CTAID.Y ;  /* 0x00000000000779c3 */ /* 0x000e620000002600 */
[----:B------:R-:W-:Y:S01]  /*0030*/  ULDC.64 UR4, c[0x0][0x240] ;  /* 0x0000900000047ab9 */ /* 0x000fe20000000a00 */
[----:B------:R-:W-:Y:S01]  /*0040*/  ULDC.64 UR24, c[0x0][0x208] ;  /* 0x0000820000187ab9 */ /* 0x000fe20000000a00 */
[----:B------:R-:W2:Y:S01]  /*0050*/  S2R R3, SR_CTAID.X ;  /* 0x0000000000037919 */ /* 0x000ea20000002500 */
[----:B------:R-:W-:-:S04]  /*0060*/  ULDC UR26, c[0x0][0x280] ;  /* 0x0000a000001a7ab9 */ /* 0x000fc80000000800 */
[----:B------:R-:W3:Y:S08]  /*0070*/  LDC R6, c[0x0][0x248] ;  /* 0x00009200ff067b82 */ /* 0x000ef00000000800 */
[----:B------:R-:W4:Y:S01]  /*0080*/  LDC.64 R8, c[0x0][0x210] ;  /* 0x00008400ff087b82 */ /* 0x000f220000000a00 */
[----:B-1----:R-:W-:-:S04]  /*0090*/  UIMAD UR4, UR7, UR4, URZ ;  /* 0x00000004070472a4 */ /* 0x002fc8000f8e023f */
[----:B------:R-:W-:Y:S01]  /*00a0*/  USHF.L.U32 UR6, UR4, 0x1, URZ ;  /* 0x0000000104067899 */ /* 0x000fe2000800063f */
[----:B0-----:R-:W-:Y:S02]  /*00b0*/  LOP3.LUT R4, R5, 0x7f, RZ, 0xc0, !PT ;  /* 0x0000007f05047812 */ /* 0x001fe400078ec0ff */
[----:B------:R-:W-:-:S03]  /*00c0*/  SHF.R.U32.HI R7, RZ, 0x7, R5 ;  /* 0x00000007ff077819 */ /* 0x000fc60000011605 */
[----:B--2---:R-:W-:Y:S01]  /*00d0*/  IMAD R4, R3, 0x80, R4 ;  /* 0x0000008003047824 */ /* 0x004fe200078e0204 */
[----:B------:R-:W-:-:S03]  /*00e0*/  SGXT.U32 R7, R7, 0x1 ;  /* 0x000000010707781a */ /* 0x000fc60000000000 */
[----:B------:R-:W-:Y:S01]  /*00f0*/  IMAD R0, R4, UR5, RZ ;  /* 0x0000000504007c24 */ /* 0x000fe2000f8e02ff */
[----:B------:R-:W-:Y:S01]  /*0100*/  UIMAD.WIDE UR4, UR4, 0x2, URZ ;  /* 0x00000002040478a5 */ /* 0x000fe2000f8e023f */
[----:B---3--:R-:W-:Y:S02]  /*0110*/  IMAD R7, R7, R6, RZ ;  /* 0x0000000607077224 */ /* 0x008fe400078e02ff */
[C---:B------:R-:W-:Y:S02]  /*0120*/  IMAD.SHL.U32 R3, R0.reuse, 0x2, RZ ;  /* 0x0000000200037824 */ /* 0x040fe400078e00ff */
[----:B------:R-:W-:-:S03]  /*0130*/  IMAD.HI R0, R0, 0x2, RZ ;  /* 0x0000000200007827 */ /* 0x000fc600078e02ff */
[----:B----4-:R-:W-:Y:S02]  /*0140*/  IADD3 R2, P0, P1, R3, UR6, R8 ;  /* 0x0000000603027c10 */ /* 0x010fe4000f91e008 */
[----:B------:R-:W-:Y:S02]  /*0150*/  LEA R3, R6, R7, 0x1 ;  /* 0x0000000706037211 */ /* 0x000fe400078e08ff */
[----:B------:R-:W-:Y:S02]  /*0160*/  IADD3.X R0, R0, UR5, R9, P0, P1 ;  /* 0x0000000500007c10 */ /* 0x000fe400087e2409 */
[-C--:B------:R-:W-:Y:S01]  /*0170*/  LEA R10, P0, R7, R2.reuse, 0x1 ;  /* 0x00000002070a7211 */ /* 0x080fe200078008ff */
[C---:B------:R-:W-:Y:S01]  /*0180*/  IMAD R9, R6.reuse, 0x2, R3 ;  /* 0x0000000206097824 */ /* 0x040fe200078e0203 */
[----:B------:R-:W-:Y:S02]  /*0190*/  LEA R12, P1, R3, R2, 0x1 ;  /* 0x00000002030c7211 */ /* 0x000fe400078208ff */
[----:B------:R-:W-:Y:S01]  /*01a0*/  LEA.HI.X.SX32 R11, R7, R0, 0x1, P0 ;  /* 0x00000000070b7211 */ /* 0x000fe200000f0eff */
[----:B------:R-:W-:Y:S01]  /*01b0*/  IMAD R17, R6, 0x2, R9 ;  /* 0x0000000206117824 */ /* 0x000fe200078e0209 */
[----:B------:R-:W-:-:S02]  /*01c0*/  LEA R14, P0, R9, R2, 0x1 ;  /* 0x00000002090e7211 */ /* 0x000fc400078008ff */
[-C--:B------:R-:W-:Y:S02]  /*01d0*/  LEA.HI.X.SX32 R13, R3, R0.reuse, 0x1, P1 ;  /* 0x00000000030d7211 */ /* 0x080fe400008f0eff */
[----:B------:R-:W-:Y:S01]  /*01e0*/  LEA.HI.X.SX32 R15, R9, R0, 0x1, P0 ;  /* 0x00000000090f7211 */ /* 0x000fe200000f0eff */
[----:B------:R0:W2:Y:S01]  /*01f0*/  LDG.E.U16 R3, desc[UR24][R10.64] ;  /* 0x000000180a037981 */ /* 0x0000a2000c1e1500 */
[C---:B------:R-:W-:Y:S02]  /*0200*/  LEA R9, R6.reuse, R17, 0x1 ;  /* 0x0000001106097211 */ /* 0x040fe400078e08ff */
[-C--:B------:R-:W-:Y:S01]  /*0210*/  LEA R16, P0, R17, R2.reuse, 0x1 ;  /* 0x0000000211107211 */ /* 0x080fe200078008ff */
[----:B------:R1:W3:Y:S01]  /*0220*/  LDG.E.U16 R7, desc[UR24][R12.64] ;  /* 0x000000180c077981 */ /* 0x0002e2000c1e1500 */
[----:B------:R-:W-:Y:S01]  /*0230*/  LEA R18, P1, R9, R2, 0x1 ;  /* 0x0000000209127211 */ /* 0x000fe200078208ff */
[C---:B------:R-:W-:Y:S01]  /*0240*/  IMAD R21, R6.reuse, 0x2, R9 ;  /* 0x0000000206157824 */ /* 0x040fe200078e0209 */
[-C--:B------:R-:W-:Y:S01]  /*0250*/  LEA.HI.X.SX32 R17, R17, R0.reuse, 0x1, P0 ;  /* 0x0000000011117211 */ /* 0x080fe200000f0eff */
[----:B------:R4:W5:Y:S01]  /*0260*/  LDG.E.U16 R8, desc[UR24][R14.64] ;  /* 0x000000180e087981 */ /* 0x000962000c1e1500 */
[----:B------:R-:W-:Y:S01]  /*0270*/  LEA.HI.X.SX32 R19, R9, R0, 0x1, P1 ;  /* 0x0000000009137211 */ /* 0x000fe200008f0eff */
[C---:B------:R-:W-:Y:S01]  /*0280*/  IMAD R23, R6.reuse, 0x2, R21 ;  /* 0x0000000206177824 */ /* 0x040fe200078e0215 */
[C---:B0-----:R-:W-:Y:S01]  /*0290*/  LEA R10, P0, R21.reuse, R2, 0x1 ;  /* 0x00000002150a7211 */ /* 0x041fe200078008ff */
[----:B------:R0:W5:Y:S03]  /*02a0*/  LDG.E.U16 R9, desc[UR24][R16.64] ;  /* 0x0000001810097981 */ /* 0x000166000c1e1500 */
[----:B------:R-:W-:Y:S01]  /*02b0*/  LEA R25, R6, R23, 0x1 ;  /* 0x0000001706197211 */ /* 0x000fe200078e08ff */
[----:B------:R0:W3:Y:S01]  /*02c0*/  LDG.E.U16 R24, desc[UR24][R18.64] ;  /* 0x0000001812187981 */ /* 0x0000e2000c1e1500 */
[----:B------:R-:W-:-:S02]  /*02d0*/  LEA.HI.X.SX32 R11, R21, R0, 0x1, P0 ;  /* 0x00000000150b7211 */ /* 0x000fc400000f0eff */
[C---:B-1----:R-:W-:Y:S01]  /*02e0*/  LEA R12, P0, R23.reuse, R2, 0x1 ;  /* 0x00000002170c7211 */ /* 0x042fe200078008ff */
[C---:B------:R-:W-:Y:S02]  /*02f0*/  IMAD R21, R6.reuse, 0x2, R25 ;  /* 0x0000000206157824 */ /* 0x040fe400078e0219 */
[----:B------:R1:W5:Y:S01]  /*0300*/  LDG.E.U16 R26, desc[UR24][R10.64] ;  /* 0x000000180a1a7981 */ /* 0x000362000c1e1500 */
[----:B------:R-:W-:Y:S01]  /*0310*/  LEA.HI.X.SX32 R13, R23, R0, 0x1, P0 ;  /* 0x00000000170d7211 */ /* 0x000fe200000f0eff */
[C---:B------:R-:W-:Y:S01]  /*0320*/  IMAD R23, R6.reuse, 0x2, R21 ;  /* 0x0000000206177824 */ /* 0x040fe200078e0215 */
[-C--:B----4-:R-:W-:Y:S02]  /*0330*/  LEA R14, P0, R25, R2.reuse, 0x1 ;  /* 0x00000002190e7211 */ /* 0x090fe400078008ff */
[----:B0-----:R-:W-:Y:S01]  /*0340*/  LEA R16, P1, R21, R2, 0x1 ;  /* 0x0000000215107211 */ /* 0x001fe200078208ff */
[----:B------:R0:W4:Y:S01]  /*0350*/  LDG.E.U16 R28, desc[UR24][R12.64] ;  /* 0x000000180c1c7981 */ /* 0x000122000c1e1500 */
[----:B------:R-:W-:-:S02]  /*0360*/  LEA R27, R6, R23, 0x1 ;  /* 0x00000017061b7211 */ /* 0x000fc400078e08ff */
[----:B------:R-:W-:-:S03]  /*0370*/  LEA.HI.X.SX32 R15, R25, R0, 0x1, P0 ;  /* 0x00000000190f7211 */ /* 0x000fc600000f0eff */
[C---:B------:R-:W-:Y:S01]  /*0380*/  IMAD R25, R6.reuse, 0x2, R27 ;  /* 0x0000000206197824 */ /* 0x040fe200078e021b */
[----:B------:R-:W-:Y:S01]  /*0390*/  LEA.HI.X.SX32 R17, R21, R0, 0x1, P1 ;  /* 0x0000000015117211 */ /* 0x000fe200008f0eff */
[----:B------:R0:W4:Y:S01]  /*03a0*/  LDG.E.U16 R29, desc[UR24][R14.64] ;  /* 0x000000180e1d7981 */ /* 0x000122000c1e1500 */
[C---:B------:R-:W-:Y:S01]  /*03b0*/  LEA R18, P0, R23.reuse, R2, 0x1 ;  /* 0x0000000217127211 */ /* 0x040fe200078008ff */
[C---:B------:R-:W-:Y:S02]  /*03c0*/  IMAD R21, R6.reuse, 0x2, R25 ;  /* 0x0000000206157824 */ /* 0x040fe400078e0219 */
[----:B------:R0:W5:Y:S01]  /*03d0*/  LDG.E.U16 R30, desc[UR24][R16.64] ;  /* 0x00000018101e7981 */ /* 0x000162000c1e1500 */
[----:B------:R-:W-:Y:S02]  /*03e0*/  LEA.HI.X.SX32 R19, R23, R0, 0x1, P0 ;  /* 0x0000000017137211 */ /* 0x000fe400000f0eff */
[C---:B------:R-:W-:Y:S02]  /*03f0*/  LEA R20, P0, R21.reuse, R2, 0x1 ;  /* 0x0000000215147211 */ /* 0x040fe400078008ff */
[----:B-1----:R-:W-:Y:S01]  /*0400*/  LEA R11, R6, R21, 0x1 ;  /* 0x00000015060b7211 */ /* 0x002fe200078e08ff */
[----:B------:R1:W4:Y:S01]  /*0410*/  LDG.E.U16 R18, desc[UR24][R18.64] ;  /* 0x0000001812127981 */ /* 0x000322000c1e1500 */
[----:B------:R-:W-:-:S02]  /*0420*/  LEA.HI.X.SX32 R21, R21, R0, 0x1, P0 ;  /* 0x0000000015157211 */ /* 0x000fc400000f0eff */
[-C--:B------:R-:W-:Y:S01]  /*0430*/  LEA R22, P1, R11, R2.reuse, 0x1 ;  /* 0x000000020b167211 */ /* 0x080fe200078208ff */
[C---:B0-----:R-:W-:Y:S01]  /*0440*/  IMAD R13, R6.reuse, 0x2, R11 ;  /* 0x00000002060d7824 */ /* 0x041fe200078e020b */
[----:B------:R-:W-:Y:S01]  /*0450*/  LEA R10, P0, R27, R2, 0x1 ;  /* 0x000000021b0a7211 */ /* 0x000fe200078008ff */
[----:B------:R-:W4:Y:S01]  /*0460*/  LDG.E.U16 R20, desc[UR24][R20.64] ;  /* 0x0000001814147981 */ /* 0x000f22000c1e1500 */
[-C--:B------:R-:W-:Y:S02]  /*0470*/  LEA.HI.X.SX32 R23, R11, R0.reuse, 0x1, P1 ;  /* 0x000000000b177211 */ /* 0x080fe400008f0eff */
[----:B------:R-:W-:Y:S01]  /*0480*/  LEA.HI.X.SX32 R11, R27, R0, 0x1, P0 ;  /* 0x000000001b0b7211 */ /* 0x000fe200000f0eff */
[----:B------:R-:W-:Y:S01]  /*0490*/  IMAD R27, R6, 0x2, R13 ;  /* 0x00000002061b7824 */ /* 0x000fe200078e020d */
[-C--:B------:R-:W-:Y:S01]  /*04a0*/  LEA R14, P1, R13, R2.reuse, 0x1 ;  /* 0x000000020d0e7211 */ /* 0x080fe200078208ff */
[----:B------:R-:W4:Y:S01]  /*04b0*/  LDG.E.U16 R22, desc[UR24][R22.64] ;  /* 0x0000001816167981 */ /* 0x000f22000c1e1500 */
[----:B------:R-:W-:-:S02]  /*04c0*/  LEA R12, P0, R25, R2, 0x1 ;  /* 0x00000002190c7211 */ /* 0x000fc400078008ff */
[----:B------:R-:W-:Y:S01]  /*04d0*/  LEA.HI.X.SX32 R15, R13, R0, 0x1, P1 ;  /* 0x000000000d0f7211 */ /* 0x000fe200008f0eff */
[----:B------:R0:W4:Y:S01]  /*04e0*/  LDG.E.U16 R10, desc[UR24][R10.64] ;  /* 0x000000180a0a7981 */ /* 0x000122000c1e1500 */
[----:B------:R-:W-:Y:S02]  /*04f0*/  LEA R16, P1, R27, R2, 0x1 ;  /* 0x000000021b107211 */ /* 0x000fe400078208ff */
[-C--:B------:R-:W-:Y:S01]  /*0500*/  LEA.HI.X.SX32 R13, R25, R0.reuse, 0x1, P0 ;  /* 0x00000000190d7211 */ /* 0x080fe200000f0eff */
[----:B------:R-:W4:Y:S01]  /*0510*/  LDG.E.U16 R14, desc[UR24][R14.64] ;  /* 0x000000180e0e7981 */ /* 0x000f22000c1e1500 */
[----:B------:R-:W-:-:S03]  /*0520*/  LEA.HI.X.SX32 R17, R27, R0, 0x1, P1 ;  /* 0x000000001b117211 */ /* 0x000fc600008f0eff */
[----:B------:R0:W4:Y:S04]  /*0530*/  LDG.E.U16 R12, desc[UR24][R12.64] ;  /* 0x000000180c0c7981 */ /* 0x000128000c1e1500 */
[----:B------:R-:W4:Y:S01]  /*0540*/  LDG.E.U16 R16, desc[UR24][R16.64] ;  /* 0x0000001810107981 */ /* 0x000f22000c1e1500 */
[----:B------:R-:W0:Y:S01]  /*0550*/  S2UR UR4, SR_CgaCtaId ;  /* 0x00000000000479c3 */ /* 0x000e220000008800 */
[----:B------:R-:W-:-:S04]  /*0560*/  SHF.R.S32.HI R0, RZ, 0x7, R5 ;  /* 0x00000007ff007819 */ /* 0x000fc80000011405 */
[----:B------:R-:W-:Y:S01]  /*0570*/  SGXT R0, R0, 0x1 ;  /* 0x000000010000781a */ /* 0x000fe20000000200 */
[----:B------:R-:W-:Y:S01]  /*0580*/  UISETP.GE.AND UP0, UPT, UR26, 0x1, UPT ;  /* 0x000000011a00788c */ /* 0x000fe2000bf06270 */
[C---:B------:R-:W-:Y:S02]  /*0590*/  SHF.L.U32 R2, R5.reuse, 0x1, RZ ;  /* 0x0000000105027819 */ /* 0x040fe400000006ff */
[----:B-1----:R-:W-:Y:S01]  /*05a0*/  LOP3.LUT R19, R0, 0x90, RZ, 0xc0, !PT ;  /* 0x0000009000137812 */ /* 0x002fe200078ec0ff */
[----:B------:R-:W-:Y:S01]  /*05b0*/  IMAD.SHL.U32 R0, R5, 0x40, RZ ;  /* 0x0000004005007824 */ /* 0x000fe200078e00ff */
[----:B------:R-:W-:Y:S02]  /*05c0*/  UMOV UR16, 0x400 ;  /* 0x0000040000107882 */ /* 0x000fe40000000000 */
[----:B------:R-:W-:Y:S02]  /*05d0*/  LOP3.LUT R19, R19, 0x7e, R2, 0x78, !PT ;  /* 0x0000007e13137812 */ /* 0x000fe400078e7802 */
[----:B------:R-:W-:-:S02]  /*05e0*/  PLOP3.LUT P0, PT, PT, PT, UP0, 0x80, 0x0 ;  /* 0x000000000000781c */ /* 0x000fc40003f0f008 */
[----:B------:R-:W-:Y:S01]  /*05f0*/  LOP3.LUT R19, R19, 0x1000, R0, 0xf8, !PT ;  /* 0x0000100013137812 */ /* 0x000fe200078ef800 */
[----:B0-----:R-:W-:-:S03]  /*0600*/  ULEA UR16, UR4, UR16, 0x18 ;  /* 0x0000001004107291 */ /* 0x001fc6000f8ec03f */
[C---:B------:R-:W-:Y:S02]  /*0610*/  LOP3.LUT R11, R19.reuse, 0x20, RZ, 0x3c, !PT ;  /* 0x00000020130b7812 */ /* 0x040fe400078e3cff */
[C---:B------:R-:W-:Y:S02]  /*0620*/  LOP3.LUT R13, R19.reuse, 0x40, RZ, 0x3c, !PT ;  /* 0x00000040130d7812 */ /* 0x040fe400078e3cff */
[----:B------:R-:W-:Y:S01]  /*0630*/  LOP3.LUT R0, R19, 0x60, RZ, 0x3c, !PT ;  /* 0x0000006013007812 */ /* 0x000fe200078e3cff */
[----:B------:R-:W-:Y:S01]  /*0640*/  IMAD.MOV.U32 R2, RZ, RZ, 0x3f800000 ;  /* 0x3f800000ff027424 */ /* 0x000fe200078e00ff */
[----:B------:R-:W-:Y:S01]  /*0650*/  CS2R R40, SRZ ;  /* 0x0000000000287805 */ /* 0x000fe2000001ff00 */
[----:B------:R-:W-:Y:S01]  /*0660*/  IMAD.MOV.U32 R32, RZ, RZ, -0x800000 ;  /* 0xff800000ff207424 */ /* 0x000fe200078e00ff */
[----:B------:R-:W-:Y:S02]  /*0670*/  CS2R R42, SRZ ;  /* 0x00000000002a7805 */ /* 0x000fe4000001ff00 */
[----:B------:R-:W-:-:S02]  /*0680*/  CS2R R44, SRZ ;  /* 0x00000000002c7805 */ /* 0x000fc4000001ff00 */
[----:B------:R-:W-:Y:S02]  /*0690*/  CS2R R46, SRZ ;  /* 0x00000000002e7805 */ /* 0x000fe4000001ff00 */
[----:B------:R-:W-:Y:S02]  /*06a0*/  CS2R R48, SRZ ;  /* 0x0000000000307805 */ /* 0x000fe4000001ff00 */
[----:B------:R-:W-:Y:S02]  /*06b0*/  CS2R R50, SRZ ;  /* 0x0000000000327805 */ /* 0x000fe4000001ff00 */
[----:B------:R-:W-:Y:S02]  /*06c0*/  CS2R R52, SRZ ;  /* 0x0000000000347805 */ /* 0x000fe4000001ff00 */
[----:B------:R-:W-:Y:S01]  /*06d0*/  CS2R R54, SRZ ;  /* 0x0000000000367805 */ /* 0x000fe2000001ff00 */
[----:B--2---:R0:W-:Y:S02]  /*06e0*/  STS.U16 [R19+UR16], R3 ;  /* 0x0000000313007988 */ /* 0x0041e40008000410 */
[----:B0-----:R-:W-:-:S02]  /*06f0*/  MOV R3, 0x3f800000 ;  /* 0x3f80000000037802 */ /* 0x001fc40000000f00 */
[----:B---3--:R-:W-:Y:S04]  /*0700*/  STS.U16 [R19+UR16+0x400], R24 ;  /* 0x0004001813007988 */ /* 0x008fe80008000410 */
[----:B-----5:R-:W-:Y:S04]  /*0710*/  STS.U16 [R19+UR16+0x800], R30 ;  /* 0x0008001e13007988 */ /* 0x020fe80008000410 */
[----:B----4-:R0:W-:Y:S04]  /*0720*/  STS.U16 [R19+UR16+0xc00], R20 ;  /* 0x000c001413007988 */ /* 0x0101e80008000410 */
[----:B------:R-:W-:Y:S04]  /*0730*/  STS.U16 [R11+UR16+0x100], R7 ;  /* 0x000100070b007988 */ /* 0x000fe80008000410 */
[----:B------:R-:W-:Y:S04]  /*0740*/  STS.U16 [R11+UR16+0x500], R26 ;  /* 0x0005001a0b007988 */ /* 0x000fe80008000410 */
[----:B------:R-:W-:Y:S04]  /*0750*/  STS.U16 [R11+UR16+0x900], R18 ;  /* 0x000900120b007988 */ /* 0x000fe80008000410 */
[----:B------:R-:W-:Y:S04]  /*0760*/  STS.U16 [R11+UR16+0xd00], R22 ;  /* 0x000d00160b007988 */ /* 0x000fe80008000410 */
[----:B------:R-:W-:Y:S04]  /*0770*/  STS.U16 [R13+UR16+0x200], R8 ;  /* 0x000200080d007988 */ /* 0x000fe80008000410 */
[----:B------:R-:W-:Y:S04]  /*0780*/  STS.U16 [R13+UR16+0x600], R28 ;  /* 0x0006001c0d007988 */ /* 0x000fe80008000410 */
[----:B------:R-:W-:Y:S04]  /*0790*/  STS.U16 [R13+UR16+0xa00], R10 ;  /* 0x000a000a0d007988 */ /* 0x000fe80008000410 */
[----:B------:R-:W-:Y:S01]  /*07a0*/  STS.U16 [R13+UR16+0xe00], R14 ;  /* 0x000e000e0d007988 */ /* 0x000fe20008000410 */
[----:B0-----:R-:W-:-:S03]  /*07b0*/  IMAD.MOV.U32 R20, RZ, RZ, -0x800000 ;  /* 0xff800000ff147424 */ /* 0x001fc600078e00ff */
[----:B------:R-:W-:Y:S04]  /*07c0*/  STS.U16 [R0+UR16+0x300], R9 ;  /* 0x0003000900007988 */ /* 0x000fe80008000410 */
[----:B------:R-:W-:Y:S04]  /*07d0*/  STS.U16 [R0+UR16+0x700], R29 ;  /* 0x0007001d00007988 */ /* 0x000fe80008000410 */
[----:B------:R-:W-:Y:S04]  /*07e0*/  STS.U16 [R0+UR16+0xb00], R12 ;  /* 0x000b000c00007988 */ /* 0x000fe80008000410 */
[----:B------:R0:W-:Y:S02]  /*07f0*/  STS.U16 [R0+UR16+0xf00], R16 ;  /* 0x000f001000007988 */ /* 0x0001e40008000410 */
[----:B0-----:R-:W-:Y:S01]  /*0800*/  LOP3.LUT R0, R5, 0xff, RZ, 0xc0, !PT ;  /* 0x000000ff05007812 */ /* 0x001fe200078ec0ff */
[----:B------:R-:W-:Y:S06]  /*0810*/  @!P0 BRA `(.L_x_0) ;  /* 0x00000010009c8947 */ /* 0x000fec0003800000 */
[----:B------:R-:W-:Y:S01]  /*0820*/  LOP3.LUT R2, R5, 0x1f, RZ, 0xc0, !PT ;  /* 0x0000001f05027812 */ /* 0x000fe200078ec0ff */
[----:B------:R-:W-:Y:S01]  /*0830*/  ULDC.64 UR12, c[0x0][0x250] ;  /* 0x00009400000c7ab9 */ /* 0x000fe20000000a00 */
[----:B------:R-:W-:Y:S01]  /*0840*/  ULDC UR4, c[0x0][0x258] ;  /* 0x0000960000047ab9 */ /* 0x000fe20000000800 */
[----:B------:R-:W-:Y:S01]  /*0850*/  UIMAD UR12, UR7, UR12, URZ ;  /* 0x0000000c070c72a4 */ /* 0x000fe2000f8e023f */
[--C-:B------:R-:W-:Y:S01]  /*0860*/  SHF.R.U32.HI R6, RZ, 0x5, R5.reuse ;  /* 0x00000005ff067819 */ /* 0x100fe20000011605 */
[----:B------:R-:W-:Y:S01]  /*0870*/  IMAD R3, R2, UR4, RZ ;  /* 0x0000000402037c24 */ /* 0x000fe2000f8e02ff */
[----:B------:R-:W-:Y:S01]  /*0880*/  ULDC.64 UR14, c[0x0][0x260] ;  /* 0x00009800000e7ab9 */ /* 0x000fe20000000a00 */
[----:B------:R-:W-:Y:S01]  /*0890*/  USHF.L.U32 UR4, UR12, 0x1, URZ ;  /* 0x000000010c047899 */ /* 0x000fe2000800063f */
[----:B------:R-:W-:Y:S01]  /*08a0*/  R2UR UR17, R6 ;  /* 0x00000000061172ca */ /* 0x000fe200000e0000 */
[----:B------:R-:W-:Y:S01]  /*08b0*/  UIMAD UR14, UR7, UR14, URZ ;  /* 0x0000000e070e72a4 */ /* 0x000fe2000f8e023f */
[C---:B------:R-:W-:Y:S01]  /*08c0*/  SHF.L.U32 R6, R3.reuse, 0x1, RZ ;  /* 0x0000000103067819 */ /* 0x040fe200000006ff */
[----:B------:R-:W0:Y:S01]  /*08d0*/  LDC R12, c[0x0][0x268] ;  /* 0x00009a00ff0c7b82 */ /* 0x000e220000000800 */
[----:B------:R-:W-:Y:S01]  /*08e0*/  ULDC.64 UR8, c[0x0][0x218] ;  /* 0x0000860000087ab9 */ /* 0x000fe20000000a00 */
[----:B------:R-:W-:Y:S01]  /*08f0*/  IMAD.U32 R7, RZ, RZ, UR4 ;  /* 0x00000004ff077e24 */ /* 0x000fe2000f8e00ff */
[----:B------:R-:W-:Y:S01]  /*0900*/  USHF.L.U32 UR6, UR14, 0x1, URZ ;  /* 0x000000010e067899 */ /* 0x000fe2000800063f */
[----:B------:R-:W-:Y:S01]  /*0910*/  SHF.R.U32.HI R11, RZ, 0x5, R5 ;  /* 0x00000005ff0b7819 */ /* 0x000fe20000011605 */
[----:B------:R-:W-:Y:S01]  /*0920*/  UIMAD.WIDE UR4, UR12, 0x2, URZ ;  /* 0x000000020c0478a5 */ /* 0x000fe2000f8e023f */
[----:B------:R-:W-:Y:S01]  /*0930*/  IMAD.HI R3, R3, 0x2, RZ ;  /* 0x0000000203037827 */ /* 0x000fe200078e02ff */
[----:B------:R-:W-:Y:S01]  /*0940*/  IADD3 R8, P0, P1, R6, UR8, R7 ;  /* 0x0000000806087c10 */ /* 0x000fe2000f91e007 */
[----:B------:R-:W-:Y:S01]  /*0950*/  ULDC.64 UR10, c[0x0][0x220] ;  /* 0x00008800000a7ab9 */ /* 0x000fe20000000a00 */
[----:B------:R-:W-:Y:S01]  /*0960*/  SHF.R.U32.HI R7, RZ, 0x2, R5 ;  /* 0x00000002ff077819 */ /* 0x000fe20000011605 */
[----:B------:R-:W-:Y:S01]  /*0970*/  IMAD R6, R2, UR15, RZ ;  /* 0x0000000f02067c24 */ /* 0x000fe2000f8e02ff */
[----:B------:R-:W-:Y:S01]  /*0980*/  MOV R14, UR13 ;  /* 0x0000000d000e7c02 */ /* 0x000fe20008000f00 */
[----:B------:R-:W-:Y:S01]  /*0990*/  IMAD.U32 R9, RZ, RZ, UR6 ;  /* 0x00000006ff097e24 */ /* 0x000fe2000f8e00ff */
[----:B------:R-:W-:Y:S01]  /*09a0*/  UIADD3 UR6, UR17, 0x18, URZ ;  /* 0x0000001811067890 */ /* 0x000fe2000fffe03f */
[----:B------:R-:W-:Y:S01]  /*09b0*/  IMAD.U32 R10, RZ, RZ, UR5 ;  /* 0x00000005ff0a7e24 */ /* 0x000fe2000f8e00ff */
[----:B------:R-:W-:Y:S01]  /*09c0*/  SHF.L.U32 R2, R6, 0x1, RZ ;  /* 0x0000000106027819 */ /* 0x000fe200000006ff */
[----:B------:R-:W-:Y:S01]  /*09d0*/  IMAD.SHL.U32 R0, R0, 0x2, RZ ;  /* 0x0000000200007824 */ /* 0x000fe200078e00ff */
[----:B------:R-:W-:Y:S01]  /*09e0*/  UIMAD.WIDE UR4, UR14, 0x2, URZ ;  /* 0x000000020e0478a5 */ /* 0x000fe2000f8e023f */
[----:B------:R-:W-:Y:S01]  /*09f0*/  IMAD.HI R6, R6, 0x2, RZ ;  /* 0x0000000206067827 */ /* 0x000fe200078e02ff */
[----:B------:R-:W-:Y:S01]  /*0a00*/  IADD3 R16, P2, P3, R2, UR10, R9 ;  /* 0x0000000a02107c10 */ /* 0x000fe2000fb5e009 */
[----:B------:R-:W-:Y:S01]  /*0a10*/  UIMAD UR4, UR6, UR13, URZ ;  /* 0x0000000d060472a4 */ /* 0x000fe2000f8e023f */
[----:B------:R-:W-:Y:S01]  /*0a20*/  SGXT.U32 R2, R11, 0x3 ;  /* 0x000000030b02781a */ /* 0x000fe20000000000 */
[----:B------:R-:W-:Y:S01]  /*0a30*/  IMAD.U32 R9, RZ, RZ, UR13 ;  /* 0x0000000dff097e24 */ /* 0x000fe2000f8e00ff */
[----:B------:R-:W-:Y:S01]  /*0a40*/  IADD3.X R10, R3, UR9, R10, P0, P1 ;  /* 0x00000009030a7c10 */ /* 0x000fe200087e240a */
[----:B0-----:R-:W-:Y:S01]  /*0a50*/  IMAD R17, R12, UR6, RZ ;  /* 0x000000060c117c24 */ /* 0x001fe2000f8e02ff */
[----:B------:R-:W-:Y:S01]  /*0a60*/  LOP3.LUT R0, R0, 0x30, R7, 0x78, !PT ;  /* 0x0000003000007812 */ /* 0x000fe200078e7807 */
[C---:B------:R-:W-:Y:S01]  /*0a70*/  IMAD R3, R2.reuse, UR13, RZ ;  /* 0x0000000d02037c24 */ /* 0x040fe2000f8e02ff */
[----:B------:R-:W-:Y:S01]  /*0a80*/  UIADD3 UR6, UR16, 0x2000, URZ ;  /* 0x0000200010067890 */ /* 0x000fe2000fffe03f */
[----:B------:R-:W-:Y:S01]  /*0a90*/  IMAD R11, R2, R12, RZ ;  /* 0x0000000c020b7224 */ /* 0x000fe200078e02ff */
[----:B------:R-:W-:Y:S01]  /*0aa0*/  CS2R R40, SRZ ;  /* 0x0000000000287805 */ /* 0x000fe2000001ff00 */
[----:B------:R-:W-:Y:S01]  /*0ab0*/  IMAD.U32 R7, RZ, RZ, UR5 ;  /* 0x00000005ff077e24 */ /* 0x000fe2000f8e00ff */
[----:B------:R-:W-:Y:S01]  /*0ac0*/  LEA R2, R14, R3, 0x3 ;  /* 0x000000030e027211 */ /* 0x000fe200078e18ff */
[----:B------:R-:W-:Y:S01]  /*0ad0*/  IMAD R13, R12, 0x8, R11 ;  /* 0x000000080c0d7824 */ /* 0x000fe200078e020b */
[-C--:B------:R-:W-:Y:S01]  /*0ae0*/  LEA R60, P0, R3, R8.reuse, 0x1 ;  /* 0x00000008033c7211 */ /* 0x080fe200078008ff */
[----:B------:R-:W-:Y:S01]  /*0af0*/  USHF.R.U32.HI UR6, URZ, 0x4, UR6 ;  /* 0x000000043f067899 */ /* 0x000fe20008011606 */
[----:B------:R-:W-:Y:S01]  /*0b00*/  IADD3.X R18, R6, UR11, R7, P2, P3 ;  /* 0x0000000b06127c10 */ /* 0x000fe200097e6407 */
[----:B------:R-:W-:Y:S01]  /*0b10*/  IMAD R7, R9, 0x8, R2 ;  /* 0x0000000809077824 */ /* 0x000fe200078e0202 */
[----:B------:R-:W-:Y:S01]  /*0b20*/  MOV R9, UR4 ;  /* 0x0000000400097c02 */ /* 0x000fe20008000f00 */
[----:B------:R-:W-:Y:S01]  /*0b30*/  IMAD R15, R12, 0x8, R13 ;  /* 0x000000080c0f7824 */ /* 0x000fe200078e020d */
[-C--:B------:R-:W-:Y:S01]  /*0b40*/  LEA R22, P1, R2, R8.reuse, 0x1 ;  /* 0x0000000802167211 */ /* 0x080fe200078208ff */
[----:B------:R-:W-:Y:S01]  /*0b50*/  USGXT.U32 UR8, UR6, 0xe ;  /* 0x0000000e0608789a */ /* 0x000fe20008000000 */
[-C--:B------:R-:W-:Y:S01]  /*0b60*/  LEA R6, P2, R7, R8.reuse, 0x1 ;  /* 0x0000000807067211 */ /* 0x080fe200078408ff */
[----:B------:R-:W-:Y:S01]  /*0b70*/  IMAD.MOV.U32 R19, RZ, RZ, -0x800000 ;  /* 0xff800000ff137424 */ /* 0x000fe200078e00ff */
[----:B------:R-:W-:-:S02]  /*0b80*/  LEA R8, P3, R9, R8, 0x1 ;  /* 0x0000000809087211 */ /* 0x000fc400078608ff */
[----:B------:R-:W-:Y:S02]  /*0b90*/  CS2R R42, SRZ ;  /* 0x00000000002a7805 */ /* 0x000fe4000001ff00 */
[-C--:B------:R-:W-:Y:S01]  /*0ba0*/  LEA.HI.X.SX32 R61, R3, R10.reuse, 0x1, P0 ;  /* 0x0000000a033d7211 */ /* 0x080fe200000f0eff */
[----:B------:R-:W-:Y:S01]  /*0bb0*/  IMAD.MOV.U32 R3, RZ, RZ, 0x3f800000 ;  /* 0x3f800000ff037424 */ /* 0x000fe200078e00ff */
[-C--:B------:R-:W-:Y:S01]  /*0bc0*/  LEA.HI.X.SX32 R23, R2, R10.reuse, 0x1, P1 ;  /* 0x0000000a02177211 */ /* 0x080fe200008f0eff */
[----:B------:R-:W-:Y:S01]  /*0bd0*/  IMAD.MOV.U32 R2, RZ, RZ, 0x3f800000 ;  /* 0x3f800000ff027424 */ /* 0x000fe200078e00ff */
[-C--:B------:R-:W-:Y:S02]  /*0be0*/  LEA.HI.X.SX32 R7, R7, R10.reuse, 0x1, P2 ;  /* 0x0000000a07077211 */ /* 0x080fe400010f0eff */
[----:B------:R-:W-:Y:S02]  /*0bf0*/  CS2R R44, SRZ ;  /* 0x00000000002c7805 */ /* 0x000fe4000001ff00 */
[----:B------:R-:W-:-:S02]  /*0c00*/  LEA.HI.X.SX32 R9, R9, R10, 0x1, P3 ;  /* 0x0000000a09097211 */ /* 0x000fc400018f0eff */
[----:B------:R-:W-:Y:S02]  /*0c10*/  CS2R R46, SRZ ;  /* 0x00000000002e7805 */ /* 0x000fe4000001ff00 */
[-C--:B------:R-:W-:Y:S02]  /*0c20*/  LEA R10, P0, R11, R16.reuse, 0x1 ;  /* 0x000000100b0a7211 */ /* 0x080fe400078008ff */
[----:B------:R-:W-:Y:S02]  /*0c30*/  CS2R R48, SRZ ;  /* 0x0000000000307805 */ /* 0x000fe4000001ff00 */
[-C--:B------:R-:W-:Y:S02]  /*0c40*/  LEA R12, P1, R13, R16.reuse, 0x1 ;  /* 0x000000100d0c7211 */ /* 0x080fe400078208ff */
[----:B------:R-:W-:Y:S02]  /*0c50*/  CS2R R50, SRZ ;  /* 0x0000000000327805 */ /* 0x000fe4000001ff00 */
[----:B------:R-:W-:-:S02]  /*0c60*/  LEA R14, P2, R15, R16, 0x1 ;  /* 0x000000100f0e7211 */ /* 0x000fc400078408ff */
[----:B------:R-:W-:Y:S02]  /*0c70*/  CS2R R52, SRZ ;  /* 0x0000000000347805 */ /* 0x000fe4000001ff00 */
[----:B------:R-:W-:Y:S02]  /*0c80*/  LEA R16, P3, R17, R16, 0x1 ;  /* 0x0000001011107211 */ /* 0x000fe400078608ff */
[----:B------:R-:W-:Y:S02]  /*0c90*/  CS2R R54, SRZ ;  /* 0x0000000000367805 */ /* 0x000fe4000001ff00 */
[-C--:B------:R-:W-:Y:S01]  /*0ca0*/  LEA.HI.X.SX32 R11, R11, R18.reuse, 0x1, P0 ;  /* 0x000000120b0b7211 */ /* 0x080fe200000f0eff */
[----:B------:R-:W-:Y:S01]  /*0cb0*/  UMOV UR10, 0xfffffffe ;  /* 0xfffffffe000a7882 */ /* 0x000fe20000000000 */
[-C--:B------:R-:W-:Y:S01]  /*0cc0*/  LEA.HI.X.SX32 R13, R13, R18.reuse, 0x1, P1 ;  /* 0x000000120d0d7211 */ /* 0x080fe200008f0eff */
[----:B------:R-:W-:Y:S01]  /*0cd0*/  UMOV UR11, 0x7fffffdf ;  /* 0x7fffffdf000b7882 */ /* 0x000fe20000000000 */
[-C--:B------:R-:W-:Y:S01]  /*0ce0*/  LEA.HI.X.SX32 R15, R15, R18.reuse, 0x1, P2 ;  /* 0x000000120f0f7211 */ /* 0x080fe200010f0eff */
[----:B------:R-:W-:Y:S01]  /*0cf0*/  UMOV UR9, URZ ;  /* 0x0000003f00097c82 */ /* 0x000fe20008000000 */
[----:B------:R-:W-:Y:S01]  /*0d00*/  LEA.HI.X.SX32 R17, R17, R18, 0x1, P3 ;  /* 0x0000001211117211 */ /* 0x000fe200018f0eff */
[----:B------:R-:W-:Y:S01]  /*0d10*/  UMOV UR4, URZ ;  /* 0x0000003f00047c82 */ /* 0x000fe20008000000 */
[----:B------:R-:W-:Y:S01]  /*0d20*/  MOV R18, 0xff800000 ;  /* 0xff80000000127802 */ /* 0x000fe20000000f00 */
[----:B------:R-:W-:Y:S01]  /*0d30*/  UMOV UR5, URZ ;  /* 0x0000003f00057c82 */ /* 0x000fe20008000000 */
[----:B------:R-:W-:Y:S01]  /*0d40*/  UIADD3.64 UR10, UR8, -UR10, URZ ;  /* 0x8000000a080a7297 */ /* 0x000fe2000fffe03f */
[----:B------:R-:W-:Y:S01]  /*0d50*/  UMOV UR6, URZ ;  /* 0x0000003f00067c82 */ /* 0x000fe20008000000 */
[----:B------:R-:W-:Y:S01]  /*0d60*/  ULDC UR12, c[0x0][0x238] ;  /* 0x00008e00000c7ab9 */ /* 0x000fe20000000800 */
[----:B------:R-:W-:Y:S01]  /*0d70*/  UMOV UR22, UR8 ;  /* 0x0000000800167c82 */ /* 0x000fe20008000000 */
[----:B------:R-:W-:-:S08]  /*0d80*/  UMOV UR23, 0x80000020 ;  /* 0x8000002000177882 */ /* 0x000fd00000000000 */
.L_x_1:
[----:B------:R-:W-:Y:S01]  /*0d90*/  MOV R25, UR4 ;  /* 0x0000000400197c02 */ /* 0x000fe20008000f00 */
[----:B------:R-:W-:Y:S01]  /*0da0*/  IMAD.U32 R27, RZ, RZ, UR4 ;  /* 0x00000004ff1b7e24 */ /* 0x000fe2000f8e00ff */
[----:B------:R-:W-:Y:S01]  /*0db0*/  MOV R31, UR4 ;  /* 0x00000004001f7c02 */ /* 0x000fe20008000f00 */
[----:B------:R-:W-:Y:S02]  /*0dc0*/  IMAD.U32 R29, RZ, RZ, UR4 ;  /* 0x00000004ff1d7e24 */ /* 0x000fe4000f8e00ff */
[----:B------:R-:W-:-:S04]  /*0dd0*/  IMAD.WIDE R24, R25, 0x2, R60 ;  /* 0x0000000219187825 */ /* 0x000fc800078e023c */
[----:B------:R-:W-:Y:S02]  /*0de0*/  IMAD.WIDE R26, R27, 0x2, R22 ;  /* 0x000000021b1a7825 */ /* 0x000fe400078e0216 */
[----:B------:R-:W2:Y:S02]  /*0df0*/  LDG.E.U16 R25, desc[UR24][R24.64] ;  /* 0x0000001818197981 */ /* 0x000ea4000c1e1500 */
[----:B------:R-:W-:Y:S02]  /*0e00*/  IMAD.WIDE R28, R29, 0x2, R6 ;  /* 0x000000021d1c7825 */ /* 0x000fe400078e0206 */
[----:B------:R-:W3:Y:S02]  /*0e10*/  LDG.E.U16 R27, desc[UR24][R26.64] ;  /* 0x000000181a1b7981 */ /* 0x000ee4000c1e1500 */
[----:B------:R-:W-:Y:S02]  /*0e20*/  IMAD.WIDE R30, R31, 0x2, R8 ;  /* 0x000000021f1e7825 */ /* 0x000fe400078e0208 */
[----:B------:R-:W4:Y:S04]  /*0e30*/  LDG.E.U16 R29, desc[UR24][R28.64] ;  /* 0x000000181c1d7981 */ /* 0x000f28000c1e1500 */
[----:B------:R-:W5:Y:S01]  /*0e40*/  LDG.E.U16 R31, desc[UR24][R30.64] ;  /* 0x000000181e1f7981 */ /* 0x000f62000c1e1500 */
[----:B------:R-:W-:Y:S01]  /*0e50*/  BAR.SYNC.DEFER_BLOCKING 0x0 ;  /* 0x0000000000007b1d */ /* 0x000fe20000010000 */
[----:B------:R-:W-:-:S04]  /*0e60*/  IMAD.U32 R21, RZ, RZ, UR5 ;  /* 0x00000005ff157e24 */ /* 0x000fc8000f8e00ff */
[----:B------:R-:W-:Y:S01]  /*0e70*/  IMAD.WIDE R20, R21, 0x2, R10 ;  /* 0x0000000215147825 */ /* 0x000fe200078e020a */
[----:B------:R-:W-:-:S05]  /*0e80*/  MOV R59, UR5 ;  /* 0x00000005003b7c02 */ /* 0x000fca0008000f00 */
[----:B------:R-:W-:-:S04]  /*0e90*/  IMAD.WIDE R58, R59, 0x2, R14 ;  /* 0x000000023b3a7825 */ /* 0x000fc800078e020e */
[----:B------:R-:W-:-:S04]  /*0ea0*/  IMAD.U32 R57, RZ, RZ, UR5 ;  /* 0x00000005ff397e24 */ /* 0x000fc8000f8e00ff */
[----:B------:R-:W-:Y:S01]  /*0eb0*/  IMAD.WIDE R56, R57, 0x2, R12 ;  /* 0x0000000239387825 */ /* 0x000fe200078e020c */
[----:B------:R-:W-:-:S04]  /*0ec0*/  USHF.L.U32 UR8, UR17, 0x6, URZ ;  /* 0x0000000611087899 */ /* 0x000fc8000800063f */
[----:B------:R-:W-:-:S04]  /*0ed0*/  ULOP3.LUT UR8, UR8, 0x100, URZ, 0xc0, !UPT ;  /* 0x0000010008087892 */ /* 0x000fc8000f8ec03f */
[----:B------:R-:W-:-:S04]  /*0ee0*/  ULEA.HI UR8, UR16, UR8, URZ, 0x1c ;  /* 0x0000000810087291 */ /* 0x000fc8000f8fe03f */
[----:B------:R-:W-:Y:S01]  /*0ef0*/  ULOP3.LUT UR8, UR8, 0x3fff, URZ, 0xc0, !UPT ;  /* 0x00003fff08087892 */ /* 0x000fe2000f8ec03f */
[----:B------:R-:W-:-:S06]  /*0f00*/  UMOV UR21, 0x40000040 ;  /* 0x4000004000157882 */ /* 0x000fcc0000000000 */
[----:B------:R-:W-:Y:S01]  /*0f10*/  UMOV UR20, UR8 ;  /* 0x0000000800147c82 */ /* 0x000fe20008000000 */
[----:B--2---:R0:W-:Y:S04]  /*0f20*/  STS.U16 [R0+UR16+0x2000], R25 ;  /* 0x0020001900007988 */ /* 0x0041e80008000410 */
[----:B---3--:R-:W-:Y:S04]  /*0f30*/  STS.U16 [R0+UR16+0x2200], R27 ;  /* 0x0022001b00007988 */ /* 0x008fe80008000410 */
[----:B----4-:R-:W-:Y:S04]  /*0f40*/  STS.U16 [R0+UR16+0x2400], R29 ;  /* 0x0024001d00007988 */ /* 0x010fe80008000410 */
[----:B-----5:R1:W-:Y:S01]  /*0f50*/  STS.U16 [R0+UR16+0x2600], R31 ;  /* 0x0026001f00007988 */ /* 0x0203e20008000410 */
[----:B------:R2:W-:Y:S06]  /*0f60*/  MEMBAR.ALL.CTA ;  /* 0x0000000000007992 */ /* 0x0005ec0000008000 */
[----:B--2---:R-:W2:Y:S02]  /*0f70*/  FENCE.VIEW.ASYNC.S ;  /* 0x00000000000073c6 */ /* 0x004ea40000000000 */
[----:B--2---:R-:W-:Y:S06]  /*0f80*/  BAR.SYNC.DEFER_BLOCKING 0x0 ;  /* 0x0000000000007b1d */ /* 0x004fec0000010000 */
[----:B------:R-:W2:Y:S04]  /*0f90*/  LDG.E.U16 R21, desc[UR24][R20.64] ;  /* 0x0000001814157981 */ /* 0x000ea8000c1e1500 */
[----:B------:R-:W3:Y:S04]  /*0fa0*/  LDG.E.U16 R59, desc[UR24][R58.64] ;  /* 0x000000183a3b7981 */ /* 0x000ee8000c1e1500 */
[----:B------:R-:W4:Y:S01]  /*0fb0*/  LDG.E.U16 R57, desc[UR24][R56.64] ;  /* 0x0000001838397981 */ /* 0x000f22000c1e1500 */
[----:B0-----:R-:W-:-:S04]  /*0fc0*/  IMAD.U32 R25, RZ, RZ, UR5 ;  /* 0x00000005ff197e24 */ /* 0x001fc8000f8e00ff */
[----:B------:R-:W-:-:S05]  /*0fd0*/  IMAD.WIDE R24, R25, 0x2, R16 ;  /* 0x0000000219187825 */ /* 0x000fca00078e0210 */
[----:B------:R1:W5:Y:S02]  /*0fe0*/  LDG.E.U16 R56, desc[UR24][R24.64] ;  /* 0x0000001818387981 */ /* 0x000364000c1e1500 */
[----:B-1----:R-:W-:-:S06]  /*0ff0*/  WARPGROUP.ARRIVE ;  /* 0x00000000000079c5 */ /* 0x002fcc0000000000 */
[----:B------:R-:W-:Y:S01]  /*1000*/  HGMMA.64x32x16.F32 R24, gdesc[UR20].tnspA, RZ, !UPT ;  /* 0x20600000141879f0 */ /* 0x000fe2000c7008ff */
[----:B------:R-:W-:Y:S01]  /*1010*/  UMOV UR18, 0x80 ;  /* 0x0000008000127882 */ /* 0x000fe20000000000 */
[----:B------:R-:W-:Y:S01]  /*1020*/  UMOV UR19, 0x40000040 ;  /* 0x4000004000137882 */ /* 0x000fe20000000000 */
[----:B------:R-:W-:Y:S02]  /*1030*/  UMOV UR9, URZ ;  /* 0x0000003f00097c82 */ /* 0x000fe40008000000 */
[----:B------:R-:W-:-:S09]  /*1040*/  UIADD3.64 UR8, UR8, UR18, URZ ;  /* 0x0000001208087297 */ /* 0x000fd2000fffe03f */
[----:B------:R-:W-:Y:S03]  /*1050*/  HGMMA.64x32x16.F32 R24, gdesc[UR8].tnspA, R24, gsb0 ;  /* 0x20600000081879f0 */ /* 0x000fe60008000818 */
[----:B------:R-:W-:Y:S02]  /*1060*/  WARPGROUP.DEPBAR.LE gsb0, 0x0 ;  /* 0x00008000000079c5 */ /* 0x000fe40000010000 */
[----:B------:R-:W-:Y:S01]  /*1070*/  BAR.SYNC.DEFER_BLOCKING 0x0 ;  /* 0x0000000000007b1d */ /* 0x000fe20000010000 */
[----:B------:R-:W-:Y:S01]  /*1080*/  FMUL R20, R24, UR12 ;  /* 0x0000000c18147c20 */ /* 0x000fe20008400000 */
[----:B------:R-:W-:-:S05]  /*1090*/  FMUL R58, R25, UR12 ;  /* 0x0000000c193a7c20 */ /* 0x000fca0008400000 */
[----:B------:R-:W-:Y:S01]  /*10a0*/  FMNMX R58, R20, R58, !PT ;  /* 0x0000003a143a7209 */ /* 0x000fe20007800000 */
[----:B------:R-:W-:-:S05]  /*10b0*/  FMUL R20, R28, UR12 ;  /* 0x0000000c1c147c20 */ /* 0x000fca0008400000 */
[----:B------:R-:W-:Y:S01]  /*10c0*/  FMNMX R58, R20, R58, !PT ;  /* 0x0000003a143a7209 */ /* 0x000fe20007800000 */
[----:B------:R-:W-:-:S05]  /*10d0*/  FMUL R20, R29, UR12 ;  /* 0x0000000c1d147c20 */ /* 0x000fca0008400000 */
[----:B------:R-:W-:Y:S01]  /*10e0*/  FMNMX R58, R20, R58, !PT ;  /* 0x0000003a143a7209 */ /* 0x000fe20007800000 */
[----:B------:R-:W-:Y:S01]  /*10f0*/  FMUL R20, R32, UR12 ;  /* 0x0000000c20147c20 */ /* 0x000fe20008400000 */
[----:B--2---:R0:W-:Y:S04]  /*1100*/  STS.U16 [R0+UR16+0x2000], R21 ;  /* 0x0020001500007988 */ /* 0x0041e80008000410 */
[----:B0-----:R-:W-:Y:S01]  /*1110*/  FMNMX R21, R20, R58, !PT ;  /* 0x0000003a14157209 */ /* 0x001fe20007800000 */
[----:B------:R-:W-:-:S05]  /*1120*/  FMUL R20, R33, UR12 ;  /* 0x0000000c21147c20 */ /* 0x000fca0008400000 */
[----:B------:R-:W-:Y:S01]  /*1130*/  FMNMX R21, R20, R21, !PT ;  /* 0x0000001514157209 */ /* 0x000fe20007800000 */
[----:B------:R-:W-:-:S05]  /*1140*/  FMUL R20, R36, UR12 ;  /* 0x0000000c24147c20 */ /* 0x000fca0008400000 */
[----:B------:R-:W-:Y:S01]  /*1150*/  FMNMX R21, R20, R21, !PT ;  /* 0x0000001514157209 */ /* 0x000fe20007800000 */
[----:B------:R-:W-:-:S05]  /*1160*/  FMUL R20, R37, UR12 ;  /* 0x0000000c25147c20 */ /* 0x000fca0008400000 */
[----:B------:R-:W-:-:S05]  /*1170*/  FMNMX R58, R20, R21, !PT ;  /* 0x00000015143a7209 */ /* 0x000fca0007800000 */
[----:B------:R-:W0:Y:S04]  /*1180*/  SHFL.BFLY PT, R21, R58, 0x2, 0x1f ;  /* 0x0c401f003a157f89 */ /* 0x000e2800000e0000 */
[----:B---3--:R0:W-:Y:S02]  /*1190*/  STS.U16 [R0+UR16+0x2400], R59 ;  /* 0x0024003b00007988 */ /* 0x0081e40008000410 */
[----:B0-----:R-:W-:-:S05]  /*11a0*/  FMNMX R59, R58, R21, !PT ;  /* 0x000000153a3b7209 */ /* 0x001fca0007800000 */
[----:B------:R-:W0:Y:S04]  /*11b0*/  SHFL.BFLY PT, R20, R59, 0x1, 0x1f ;  /* 0x0c201f003b147f89 */ /* 0x000e2800000e0000 */
[----:B----4-:R1:W-:Y:S02]  /*11c0*/  STS.U16 [R0+UR16+0x2200], R57 ;  /* 0x0022003900007988 */ /* 0x0103e40008000410 */
[----:B-1----:R-:W-:Y:S01]  /*11d0*/  FMUL R57, R27, UR12 ;  /* 0x0000000c1b397c20 */ /* 0x002fe20008400000 */
[----:B0-----:R-:W-:Y:S01]  /*11e0*/  FMNMX R21, R59, R20, !PT ;  /* 0x000000143b157209 */ /* 0x001fe20007800000 */
[----:B------:R-:W-:-:S05]  /*11f0*/  FMUL R20, R26, UR12 ;  /* 0x0000000c1a147c20 */ /* 0x000fca0008400000 */
[----:B------:R-:W-:Y:S01]  /*1200*/  FMNMX R57, R20, R57, !PT ;  /* 0x0000003914397209 */ /* 0x000fe20007800000 */
        /* <DEDUP_REMOVED lines=11> */
[----:B------:R-:W-:-:S05]  /*12c0*/  FMNMX R57, R57, R20, !PT ;  /* 0x0000001439397209 */ /* 0x000fca0007800000 */
[----:B------:R-:W0:Y:S01]  /*12d0*/  SHFL.BFLY PT, R58, R57, 0x2, 0x1f ;  /* 0x0c401f00393a7f89 */ /* 0x000e2200000e0000 */
[----:B------:R-:W-:Y:S02]  /*12e0*/  FMNMX R20, R21, R18, !PT ;  /* 0x0000001215147209 */ /* 0x000fe40007800000 */
[----:B0-----:R-:W-:-:S05]  /*12f0*/  FMNMX R58, R57, R58, !PT ;  /* 0x0000003a393a7209 */ /* 0x001fca0007800000 */
[----:B------:R-:W0:Y:S01]  /*1300*/  SHFL.BFLY PT, R59, R58, 0x1, 0x1f ;  /* 0x0c201f003a3b7f89 */ /* 0x000e2200000e0000 */
[--C-:B------:R-:W-:Y:S01]  /*1310*/  FFMA R28, R28, UR12, -R20.reuse ;  /* 0x0000000c1c1c7c23 */ /* 0x100fe20008000814 */
[--C-:B------:R-:W-:Y:S01]  /*1320*/  FFMA R32, R32, UR12, -R20.reuse ;  /* 0x0000000c20207c23 */ /* 0x100fe20008000814 */
[--C-:B------:R-:W-:Y:S02]  /*1330*/  FFMA R24, R24, UR12, -R20.reuse ;  /* 0x0000000c18187c23 */ /* 0x100fe40008000814 */
[----:B------:R-:W-:Y:S01]  /*1340*/  FMUL R28, R28, 1.4426950216293334961 ;  /* 0x3fb8aa3b1c1c7820 */ /* 0x000fe20000400000 */
[--C-:B------:R-:W-:Y:S01]  /*1350*/  FFMA R25, R25, UR12, -R20.reuse ;  /* 0x0000000c19197c23 */ /* 0x100fe20008000814 */
[----:B------:R-:W-:Y:S02]  /*1360*/  FFMA R21, R29, UR12, -R20 ;  /* 0x0000000c1d157c23 */ /* 0x000fe40008000814 */
[----:B------:R1:W-:Y:S01]  /*1370*/  MUFU.EX2 R29, R28 ;  /* 0x0000001c001d7308 */ /* 0x0003e20000000800 */
[----:B------:R-:W-:Y:S01]  /*1380*/  FMUL R24, R24, 1.4426950216293334961 ;  /* 0x3fb8aa3b18187820 */ /* 0x000fe20000400000 */
[----:B------:R-:W-:Y:S01]  /*1390*/  FMUL R25, R25, 1.4426950216293334961 ;  /* 0x3fb8aa3b19197820 */ /* 0x000fe20000400000 */
[----:B-1----:R-:W-:Y:S01]  /*13a0*/  FMUL R28, R32, 1.4426950216293334961 ;  /* 0x3fb8aa3b201c7820 */ /* 0x002fe20000400000 */
[----:B0-----:R-:W-:-:S04]  /*13b0*/  FMNMX R32, R58, R59, !PT ;  /* 0x0000003b3a207209 */ /* 0x001fc80007800000 */
[----:B------:R-:W-:Y:S01]  /*13c0*/  MUFU.EX2 R24, R24 ;  /* 0x0000001800187308 */ /* 0x000fe20000000800 */
[----:B------:R-:W-:Y:S01]  /*13d0*/  FMNMX R32, R32, R19, !PT ;  /* 0x0000001320207209 */ /* 0x000fe20007800000 */
[----:B------:R-:W-:-:S06]  /*13e0*/  FMUL R57, R21, 1.4426950216293334961 ;  /* 0x3fb8aa3b15397820 */ /* 0x000fcc0000400000 */
[----:B------:R-:W0:Y:S01]  /*13f0*/  MUFU.EX2 R25, R25 ;  /* 0x0000001900197308 */ /* 0x000e220000000800 */
[--C-:B------:R-:W-:Y:S01]  /*1400*/  FFMA R27, R27, UR12, -R32.reuse ;  /* 0x0000000c1b1b7c23 */ /* 0x100fe20008000820 */
[----:B------:R-:W-:Y:S01]  /*1410*/  FFMA R26, R26, UR12, -R32 ;  /* 0x0000000c1a1a7c23 */ /* 0x000fe20008000820 */
[--C-:B------:R-:W-:Y:S02]  /*1420*/  FFMA R37, R37, UR12, -R20.reuse ;  /* 0x0000000c25257c23 */ /* 0x100fe40008000814 */
[----:B------:R-:W-:Y:S01]  /*1430*/  FMUL R27, R27, 1.4426950216293334961 ;  /* 0x3fb8aa3b1b1b7820 */ /* 0x000fe20000400000 */
[----:B------:R-:W-:Y:S02]  /*1440*/  FMUL R26, R26, 1.4426950216293334961 ;  /* 0x3fb8aa3b1a1a7820 */ /* 0x000fe40000400000 */
[----:B------:R-:W1:Y:S01]  /*1450*/  MUFU.EX2 R57, R57 ;  /* 0x0000003900397308 */ /* 0x000e620000000800 */
[----:B------:R-:W-:Y:S01]  /*1460*/  FMUL R58, R37, 1.4426950216293334961 ;  /* 0x3fb8aa3b253a7820 */ /* 0x000fe20000400000 */
[----:B-----5:R2:W-:Y:S01]  /*1470*/  STS.U16 [R0+UR16+0x2600], R56 ;  /* 0x0026003800007988 */ /* 0x0205e20008000410 */
[----:B------:R3:W-:Y:S06]  /*1480*/  MEMBAR.ALL.CTA ;  /* 0x0000000000007992 */ /* 0x0007ec0000008000 */
[----:B---3--:R-:W3:Y:S01]  /*1490*/  FENCE.VIEW.ASYNC.S ;  /* 0x00000000000073c6 */ /* 0x008ee20000000000 */
[----:B------:R0:W-:Y:S08]  /*14a0*/  MUFU.EX2 R37, R26 ;  /* 0x0000001a00257308 */ /* 0x0001f00000000800 */
[----:B------:R-:W4:Y:S01]  /*14b0*/  MUFU.EX2 R27, R27 ;  /* 0x0000001b001b7308 */ /* 0x000f220000000800 */
[----:B0-----:R-:W-:Y:S01]  /*14c0*/  FADD R26, R24, R25 ;  /* 0x00000019181a7221 */ /* 0x001fe20000000000 */
[--C-:B------:R-:W-:Y:S01]  /*14d0*/  FFMA R33, R33, UR12, -R20.reuse ;  /* 0x0000000c21217c23 */ /* 0x100fe20008000814 */
[----:B------:R-:W-:-:S02]  /*14e0*/  FFMA R36, R36, UR12, -R20 ;  /* 0x0000000c24247c23 */ /* 0x000fc40008000814 */
[----:B------:R-:W-:Y:S01]  /*14f0*/  FADD R26, R29, R26 ;  /* 0x0000001a1d1a7221 */ /* 0x000fe20000000000 */
[----:B------:R-:W-:Y:S01]  /*1500*/  FFMA R30, R30, UR12, -R32 ;  /* 0x0000000c1e1e7c23 */ /* 0x000fe20008000820 */
[----:B------:R-:W-:Y:S02]  /*1510*/  FMUL R21, R33, 1.4426950216293334961 ;  /* 0x3fb8aa3b21157820 */ /* 0x000fe40000400000 */
[C---:B-1----:R-:W-:Y:S01]  /*1520*/  FADD R59, R57.reuse, R26 ;  /* 0x0000001a393b7221 */ /* 0x042fe20000000000 */
[----:B------:R-:W-:Y:S01]  /*1530*/  F2FP.F16.F32.PACK_AB R26, R57, R29 ;  /* 0x0000001d391a723e */ /* 0x000fe200000000ff */
[----:B------:R-:W-:Y:S01]  /*1540*/  FMUL R33, R36, 1.4426950216293334961 ;  /* 0x3fb8aa3b24217820 */ /* 0x000fe20000400000 */
[----:B------:R-:W-:Y:S01]  /*1550*/  FADD R29, -R32, R19 ;  /* 0x00000013201d7221 */ /* 0x000fe20000000100 */
[----:B------:R-:W-:Y:S01]  /*1560*/  FADD R36, -R20, R18 ;  /* 0x0000001214247221 */ /* 0x000fe20000000100 */
[----:B------:R-:W-:Y:S01]  /*1570*/  FMUL R30, R30, 1.4426950216293334961 ;  /* 0x3fb8aa3b1e1e7820 */ /* 0x000fe20000400000 */
[--C-:B------:R-:W-:Y:S01]  /*1580*/  FFMA R31, R31, UR12, -R32.reuse ;  /* 0x0000000c1f1f7c23 */ /* 0x100fe20008000820 */
[----:B------:R-:W-:Y:S01]  /*1590*/  F2FP.F16.F32.PACK_AB R24, R25, R24 ;  /* 0x000000181918723e */ /* 0x000fe200000000ff */
[--C-:B------:R-:W-:Y:S01]  /*15a0*/  FFMA R34, R34, UR12, -R32.reuse ;  /* 0x0000000c22227c23 */ /* 0x100fe20008000820 */
[--C-:B------:R-:W-:Y:S01]  /*15b0*/  FFMA R35, R35, UR12, -R32.reuse ;  /* 0x0000000c23237c23 */ /* 0x100fe20008000820 */
[--C-:B------:R-:W-:Y:S01]  /*15c0*/  FFMA R38, R38, UR12, -R32.reuse ;  /* 0x0000000c26267c23 */ /* 0x100fe20008000820 */
[----:B----4-:R-:W-:Y:S01]  /*15d0*/  FADD R57, R37, R27 ;  /* 0x0000001b25397221 */ /* 0x010fe20000000000 */
[----:B------:R-:W-:Y:S01]  /*15e0*/  F2FP.F16.F32.PACK_AB R25, R27, R37 ;  /* 0x000000251b19723e */ /* 0x000fe200000000ff */
[----:B------:R-:W-:Y:S01]  /*15f0*/  FMUL R37, R29, 1.4426950216293334961 ;  /* 0x3fb8aa3b1d257820 */ /* 0x000fe20000400000 */
[----:B------:R-:W-:Y:S01]  /*1600*/  FMUL R36, R36, 1.4426950216293334961 ;  /* 0x3fb8aa3b24247820 */ /* 0x000fe20000400000 */
[----:B------:R-:W-:Y:S01]  /*1610*/  FMUL R31, R31, 1.4426950216293334961 ;  /* 0x3fb8aa3b1f1f7820 */ /* 0x000fe20000400000 */
[----:B------:R-:W-:Y:S01]  /*1620*/  FFMA R29, R39, UR12, -R32 ;  /* 0x0000000c271d7c23 */ /* 0x000fe20008000820 */
[----:B------:R-:W2:Y:S01]  /*1630*/  MUFU.EX2 R30, R30 ;  /* 0x0000001e001e7308 */ /* 0x000ea20000000800 */
[----:B------:R-:W-:Y:S01]  /*1640*/  FMUL R34, R34, 1.4426950216293334961 ;  /* 0x3fb8aa3b22227820 */ /* 0x000fe20000400000 */
[----:B------:R-:W-:Y:S01]  /*1650*/  FMUL R35, R35, 1.4426950216293334961 ;  /* 0x3fb8aa3b23237820 */ /* 0x000fe20000400000 */
[----:B------:R-:W-:Y:S01]  /*1660*/  FMUL R38, R38, 1.4426950216293334961 ;  /* 0x3fb8aa3b26267820 */ /* 0x000fe20000400000 */
[----:B------:R-:W-:-:S04]  /*1670*/  FMUL R29, R29, 1.4426950216293334961 ;  /* 0x3fb8aa3b1d1d7820 */ /* 0x000fc80000400000 */
[----:B------:R-:W0:Y:S08]  /*1680*/  MUFU.EX2 R36, R36 ;  /* 0x0000002400247308 */ /* 0x000e300000000800 */
[----:B------:R-:W1:Y:S08]  /*1690*/  MUFU.EX2 R31, R31 ;  /* 0x0000001f001f7308 */ /* 0x000e700000000800 */
[----:B------:R-:W4:Y:S08]  /*16a0*/  MUFU.EX2 R37, R37 ;  /* 0x0000002500257308 */ /* 0x000f300000000800 */
[----:B------:R-:W5:Y:S08]  /*16b0*/  MUFU.EX2 R28, R28 ;  /* 0x0000001c001c7308 */ /* 0x000f700000000800 */
[----:B------:R-:W-:Y:S08]  /*16c0*/  MUFU.EX2 R19, R38 ;  /* 0x0000002600137308 */ /* 0x000ff00000000800 */
[----:B------:R-:W3:Y:S08]  /*16d0*/  MUFU.EX2 R21, R21 ;  /* 0x0000001500157308 */ /* 0x000ef00000000800 */
[----:B------:R-:W-:Y:S08]  /*16e0*/  MUFU.EX2 R33, R33 ;  /* 0x0000002100217308 */ /* 0x000ff00000000800 */
[----:B------:R-:W3:Y:S08]  /*16f0*/  MUFU.EX2 R18, R58 ;  /* 0x0000003a00127308 */ /* 0x000ef00000000800 */
[----:B------:R-:W-:Y:S08]  /*1700*/  MUFU.EX2 R34, R34 ;  /* 0x0000002200227308 */ /* 0x000ff00000000800 */
[----:B------:R-:W3:Y:S08]  /*1710*/  MUFU.EX2 R35, R35 ;  /* 0x0000002300237308 */ /* 0x000ef00000000800 */
[----:B------:R3:W3:Y:S01]  /*1720*/  MUFU.EX2 R38, R29 ;  /* 0x0000001d00267308 */ /* 0x0006e20000000800 */
[----:B--2---:R-:W-:Y:S01]  /*1730*/  FADD R56, R30, R57 ;  /* 0x000000391e387221 */ /* 0x004fe20000000000 */
[-C--:B0-----:R-:W-:Y:S01]  /*1740*/  FMUL R40, R40, R36.reuse ;  /* 0x0000002428287220 */ /* 0x081fe20000400000 */
[-C--:B------:R-:W-:Y:S01]  /*1750*/  FMUL R41, R41, R36.reuse ;  /* 0x0000002429297220 */ /* 0x080fe20000400000 */
[-C--:B------:R-:W-:Y:S01]  /*1760*/  FMUL R44, R44, R36.reuse ;  /* 0x000000242c2c7220 */ /* 0x080fe20000400000 */
[----:B-1----:R-:W-:Y:S01]  /*1770*/  FADD R39, R31, R56 ;  /* 0x000000381f277221 */ /* 0x002fe20000000000 */
[-C--:B------:R-:W-:Y:S01]  /*1780*/  FMUL R45, R45, R36.reuse ;  /* 0x000000242d2d7220 */ /* 0x080fe20000400000 */
[-C--:B------:R-:W-:Y:S01]  /*1790*/  FMUL R48, R48, R36.reuse ;  /* 0x0000002430307220 */ /* 0x080fe20000400000 */
[-C--:B------:R-:W-:Y:S01]  /*17a0*/  FMUL R49, R49, R36.reuse ;  /* 0x0000002431317220 */ /* 0x080fe20000400000 */
[-C--:B------:R-:W-:Y:S01]  /*17b0*/  FMUL R52, R52, R36.reuse ;  /* 0x0000002434347220 */ /* 0x080fe20000400000 */
[-C--:B----4-:R-:W-:Y:S01]  /*17c0*/  FMUL R42, R42, R37.reuse ;  /* 0x000000252a2a7220 */ /* 0x090fe20000400000 */
[-C--:B------:R-:W-:Y:S01]  /*17d0*/  FMUL R43, R43, R37.reuse ;  /* 0x000000252b2b7220 */ /* 0x080fe20000400000 */
[-C--:B------:R-:W-:Y:S01]  /*17e0*/  FMUL R46, R46, R37.reuse ;  /* 0x000000252e2e7220 */ /* 0x080fe20000400000 */
[-C--:B------:R-:W-:Y:S01]  /*17f0*/  FMUL R47, R47, R37.reuse ;  /* 0x000000252f2f7220 */ /* 0x080fe20000400000 */
[-C--:B------:R-:W-:Y:S01]  /*1800*/  FMUL R50, R50, R37.reuse ;  /* 0x0000002532327220 */ /* 0x080fe20000400000 */
[-C--:B------:R-:W-:Y:S01]  /*1810*/  FMUL R51, R51, R37.reuse ;  /* 0x0000002533337220 */ /* 0x080fe20000400000 */
[-C--:B------:R-:W-:Y:S01]  /*1820*/  FMUL R54, R54, R37.reuse ;  /* 0x0000002536367220 */ /* 0x080fe20000400000 */
[----:B------:R-:W-:Y:S01]  /*1830*/  FMUL R53, R53, R36 ;  /* 0x0000002435357220 */ /* 0x000fe20000400000 */
[----:B------:R-:W-:Y:S01]  /*1840*/  FMUL R55, R55, R37 ;  /* 0x0000002537377220 */ /* 0x000fe20000400000 */
[----:B------:R-:W-:Y:S01]  /*1850*/  F2FP.F16.F32.PACK_AB R27, R31, R30 ;  /* 0x0000001e1f1b723e */ /* 0x000fe200000000ff */
[----:B-----5:R-:W-:Y:S01]  /*1860*/  FADD R56, R28, R59 ;  /* 0x0000003b1c387221 */ /* 0x020fe20000000000 */
[----:B---3--:R-:W-:-:S02]  /*1870*/  F2FP.F16.F32.PACK_AB R28, R21, R28 ;  /* 0x0000001c151c723e */ /* 0x008fc400000000ff */
[----:B------:R-:W-:Y:S02]  /*1880*/  F2FP.F16.F32.PACK_AB R30, R18, R33 ;  /* 0x00000021121e723e */ /* 0x000fe400000000ff */
[----:B------:R-:W-:Y:S02]  /*1890*/  F2FP.F16.F32.PACK_AB R29, R35, R34 ;  /* 0x00000022231d723e */ /* 0x000fe400000000ff */
[----:B------:R-:W-:Y:S01]  /*18a0*/  F2FP.F16.F32.PACK_AB R31, R38, R19 ;  /* 0x00000013261f723e */ /* 0x000fe200000000ff */
[----:B------:R-:W-:Y:S06]  /*18b0*/  BAR.SYNC.DEFER_BLOCKING 0x0 ;  /* 0x0000000000007b1d */ /* 0x000fec0000010000 */
[----:B------:R-:W-:-:S06]  /*18c0*/  WARPGROUP.ARRIVE ;  /* 0x00000000000079c5 */ /* 0x000fcc0000000000 */
[----:B------:R-:W-:Y:S01]  /*18d0*/  HGMMA.64x32x16.F32 R40, R24, gdesc[UR20], R40 ;  /* 0x0060001418287df0 */ /* 0x000fe20008700828 */
[----:B------:R-:W-:Y:S01]  /*18e0*/  FADD R34, R34, R39 ;  /* 0x0000002722227221 */ /* 0x000fe20000000000 */
[----:B------:R-:W-:-:S03]  /*18f0*/  FADD R56, R21, R56 ;  /* 0x0000003815387221 */ /* 0x000fc60000000000 */
[----:B------:R-:W-:Y:S01]  /*1900*/  FADD R34, R35, R34 ;  /* 0x0000002223227221 */ /* 0x000fe20000000000 */
[----:B------:R-:W-:-:S03]  /*1910*/  FADD R33, R33, R56 ;  /* 0x0000003821217221 */ /* 0x000fc60000000000 */
[----:B------:R-:W-:Y:S01]  /*1920*/  FADD R19, R19, R34 ;  /* 0x0000002213137221 */ /* 0x000fe20000000000 */
[----:B------:R-:W-:-:S03]  /*1930*/  FADD R33, R18, R33 ;  /* 0x0000002112217221 */ /* 0x000fc60000000000 */
[----:B------:R-:W-:Y:S02]  /*1940*/  FADD R19, R38, R19 ;  /* 0x0000001326137221 */ /* 0x000fe40000000000 */
[----:B------:R-:W0:Y:S04]  /*1950*/  SHFL.BFLY PT, R18, R33, 0x2, 0x1f ;  /* 0x0c401f0021127f89 */ /* 0x000e2800000e0000 */
[----:B------:R-:W1:Y:S01]  /*1960*/  SHFL.BFLY PT, R34, R19, 0x2, 0x1f ;  /* 0x0c401f0013227f89 */ /* 0x000e6200000e0000 */
[----:B------:R-:W-:Y:S01]  /*1970*/  UIADD3 UR6, UR6, 0x20, URZ ;  /* 0x0000002006067890 */ /* 0x000fe2000fffe03f */
[----:B------:R-:W-:Y:S01]  /*1980*/  HGMMA.64x32x16.F32 R40, R28, gdesc[UR8], R40, gsb0 ;  /* 0x006000081c287df0 */ /* 0x000fe20008000828 */
[----:B0-----:R-:W-:Y:S01]  /*1990*/  FADD R18, R33, R18 ;  /* 0x0000001221127221 */ /* 0x001fe20000000000 */
[----:B-1----:R-:W-:-:S04]  /*19a0*/  FADD R34, R19, R34 ;  /* 0x0000002213227221 */ /* 0x002fc80000000000 */
[----:B------:R-:W0:Y:S04]  /*19b0*/  SHFL.BFLY PT, R21, R18, 0x1, 0x1f ;  /* 0x0c201f0012157f89 */ /* 0x000e2800000e0000 */
[----:B------:R-:W1:Y:S01]  /*19c0*/  SHFL.BFLY PT, R35, R34, 0x1, 0x1f ;  /* 0x0c201f0022237f89 */ /* 0x000e6200000e0000 */
[----:B------:R-:W-:-:S06]  /*19d0*/  UISETP.GE.AND UP0, UPT, UR6, UR26, UPT ;  /* 0x0000001a0600728c */ /* 0x000fcc000bf06270 */
[----:B------:R-:W-:Y:S01]  /*19e0*/  PLOP3.LUT P0, PT, PT, PT, UP0, 0x80, 0x0 ;  /* 0x000000000000781c */ /* 0x000fe20003f0f008 */
[----:B------:R-:W-:Y:S02]  /*19f0*/  ULEA UR4, UR13, UR4, 0x5 ;  /* 0x000000040d047291 */ /* 0x000fe4000f8e283f */
[----:B------:R-:W-:Y:S01]  /*1a00*/  ULEA UR5, UR15, UR5, 0x5 ;  /* 0x000000050f057291 */ /* 0x000fe2000f8e283f */
[----:B------:R-:W-:Y:S01]  /*1a10*/  MOV R19, R32 ;  /* 0x0000002000137202 */ /* 0x000fe20000000f00 */
[----:B0-----:R-:W-:Y:S01]  /*1a20*/  FADD R21, R18, R21 ;  /* 0x0000001512157221 */ /* 0x001fe20000000000 */
[----:B-1----:R-:W-:-:S03]  /*1a30*/  FADD R38, R34, R35 ;  /* 0x0000002322267221 */ /* 0x002fc60000000000 */
[----:B------:R-:W-:Y:S01]  /*1a40*/  FFMA R3, R36, R3, R21 ;  /* 0x0000000324037223 */ /* 0x000fe20000000015 */
[----:B------:R-:W-:Y:S02]  /*1a50*/  IMAD.MOV.U32 R18, RZ, RZ, R20 ;  /* 0x000000ffff127224 */ /* 0x000fe400078e0014 */
[----:B------:R-:W-:Y:S01]  /*1a60*/  FFMA R2, R37, R2, R38 ;  /* 0x0000000225027223 */ /* 0x000fe20000000026 */
[----:B------:R-:W-:Y:S02]  /*1a70*/  WARPGROUP.DEPBAR.LE gsb0, 0x0 ;  /* 0x00008000000079c5 */ /* 0x000fe40000010000 */
[----:B------:R-:W-:Y:S05]  /*1a80*/  @!P0 BRA `(.L_x_1) ;  /* 0xfffffff000c08947 */ /* 0x000fea000383ffff */
.L_x_0:
[----:B------:R-:W-:Y:S02]  /*1a90*/  IMAD.MOV.U32 R16, RZ, RZ, R2 ;  /* 0x000000ffff107224 */ /* 0x000fe400078e0002 */
[----:B------:R-:W-:Y:S01]  /*1aa0*/  FMUL R0, R55, 0.25 ;  /* 0x3e80000037007820 */ /* 0x000fe20000400000 */
[----:B------:R-:W-:Y:S01]  /*1ab0*/  FMUL R7, R54, 0.25 ;  /* 0x3e80000036077820 */ /* 0x000fe20000400000 */
[----:B------:R-:W-:Y:S01]  /*1ac0*/  MOV R8, R3 ;  /* 0x0000000300087202 */ /* 0x000fe20000000f00 */
[----:B------:R-:W-:Y:S01]  /*1ad0*/  FMUL R3, R52, 0.25 ;  /* 0x3e80000034037820 */ /* 0x000fe20000400000 */
[----:B------:R-:W-:Y:S01]  /*1ae0*/  FSETP.GT.AND P0, PT, |R16|, 8.50705917302346158658e+37, PT ;  /* 0x7e8000001000780b */ /* 0x000fe20003f04200 */
[----:B------:R-:W-:Y:S01]  /*1af0*/  FMUL R2, R41, 0.25 ;  /* 0x3e80000029027820 */ /* 0x000fe20000400000 */
[C---:B------:R-:W-:Y:S01]  /*1b00*/  FSETP.GT.AND P1, PT, |R8|.reuse, 8.50705917302346158658e+37, PT ;  /* 0x7e8000000800780b */ /* 0x040fe20003f24200 */
[----:B------:R-:W-:Y:S01]  /*1b10*/  FMUL R13, R8, 8388608 ;  /* 0x4b000000080d7820 */ /* 0x000fe20000400000 */
[----:B------:R-:W-:Y:S01]  /*1b20*/  FSEL R15, R0, R55, P0 ;  /* 0x00000037000f7208 */ /* 0x000fe20000000000 */
[----:B------:R-:W-:Y:S01]  /*1b30*/  FMUL R0, R47, 0.25 ;  /* 0x3e8000002f007820 */ /* 0x000fe20000400000 */
        /* <DEDUP_REMOVED lines=8> */
[----:B------:R-:W-:Y:S01]  /*1bc0*/  LOP3.LUT R7, R5, 0x7, RZ, 0xc0, !PT ;  /* 0x0000000705077812 */ /* 0x000fe200078ec0ff */
[----:B------:R-:W-:Y:S01]  /*1bd0*/  FMUL R21, R50, 0.25 ;  /* 0x3e80000032157820 */ /* 0x000fe20000400000 */
[----:B------:R-:W-:Y:S01]  /*1be0*/  FSEL R53, R0, R53, P1 ;  /* 0x0000003500357208 */ /* 0x000fe20000800000 */
[----:B------:R-:W-:Y:S01]  /*1bf0*/  FMUL R0, R45, 0.25 ;  /* 0x3e8000002d007820 */ /* 0x000fe20000400000 */
[----:B------:R-:W-:Y:S01]  /*1c00*/  FSEL R41, R2, R41, P1 ;  /* 0x0000002902297208 */ /* 0x000fe20000800000 */
[----:B------:R-:W-:Y:S01]  /*1c10*/  FMUL R24, R43, 0.25 ;  /* 0x3e8000002b187820 */ /* 0x000fe20000400000 */
[----:B------:R-:W-:Y:S01]  /*1c20*/  LEA R12, R7, UR16, 0x4 ;  /* 0x00000010070c7c11 */ /* 0x000fe2000f8e20ff */
[----:B------:R-:W0:Y:S01]  /*1c30*/  LDC R2, c[0x0][0x278] ;  /* 0x00009e00ff027b82 */ /* 0x000e220000000800 */
[----:B------:R-:W-:Y:S01]  /*1c40*/  FSEL R45, R0, R45, P1 ;  /* 0x0000002d002d7208 */ /* 0x000fe20000800000 */
[----:B------:R-:W-:Y:S01]  /*1c50*/  IMAD.SHL.U32 R0, R5, 0x8, RZ ;  /* 0x0000000805007824 */ /* 0x000fe200078e00ff */
[----:B------:R-:W-:Y:S01]  /*1c60*/  FSEL R44, R3, R44, P1 ;  /* 0x0000002c032c7208 */ /* 0x000fe20000800000 */
[----:B------:R-:W-:Y:S01]  /*1c70*/  FMUL R3, R40, 0.25 ;  /* 0x3e80000028037820 */ /* 0x000fe20000400000 */
[----:B------:R-:W-:Y:S01]  /*1c80*/  LOP3.LUT R19, R5, 0x8, RZ, 0xc0, !PT ;  /* 0x0000000805137812 */ /* 0x000fe200078ec0ff */
[----:B------:R-:W-:Y:S01]  /*1c90*/  IMAD R17, R7, -0x8, R12 ;  /* 0xfffffff807117824 */ /* 0x000fe200078e020c */
[----:B------:R-:W-:Y:S01]  /*1ca0*/  LOP3.LUT R0, R0, 0x780, RZ, 0xc0, !PT ;  /* 0x0000078000007812 */ /* 0x000fe200078ec0ff */
[----:B------:R-:W-:Y:S01]  /*1cb0*/  FMUL R27, R42, 0.25 ;  /* 0x3e8000002a1b7820 */ /* 0x000fe20000400000 */
[----:B------:R-:W-:Y:S01]  /*1cc0*/  LEA R7, R19, R12, 0x8 ;  /* 0x0000000c13077211 */ /* 0x000fe200078e40ff */
[----:B------:R-:W-:Y:S01]  /*1cd0*/  IMAD.SHL.U32 R12, R5, 0x4, RZ ;  /* 0x00000004050c7824 */ /* 0x000fe200078e00ff */
[----:B------:R-:W-:Y:S01]  /*1ce0*/  FSEL R40, R3, R40, P1 ;  /* 0x0000002803287208 */ /* 0x000fe20000800000 */
[C---:B------:R-:W-:Y:S01]  /*1cf0*/  FMUL R3, R16.reuse, 8388608 ;  /* 0x4b00000010037820 */ /* 0x040fe20000400000 */
[C---:B------:R-:W-:Y:S01]  /*1d00*/  FSETP.GEU.AND P4, PT, |R16|.reuse, 1.175494350822287508e-38, PT ;  /* 0x008000001000780b */ /* 0x040fe20003f8e200 */
[----:B------:R-:W-:Y:S01]  /*1d10*/  FMUL R10, R49, 0.25 ;  /* 0x3e800000310a7820 */ /* 0x000fe20000400000 */
[----:B------:R-:W-:Y:S01]  /*1d20*/  FSETP.GEU.AND P3, PT, R16, 1.175494350822287508e-38, PT ;  /* 0x008000001000780b */ /* 0x000fe20003f6e000 */
[----:B------:R-:W-:Y:S01]  /*1d30*/  FMUL R9, R48, 0.25 ;  /* 0x3e80000030097820 */ /* 0x000fe20000400000 */
[----:B------:R-:W-:Y:S01]  /*1d40*/  FSETP.GEU.AND P2, PT, R8, 1.175494350822287508e-38, PT ;  /* 0x008000000800780b */ /* 0x000fe20003f4e000 */
[----:B------:R-:W1:Y:S01]  /*1d50*/  LDC.64 R46, c[0x0][0x228] ;  /* 0x00008a00ff2e7b82 */ /* 0x000e620000000a00 */
[----:B------:R-:W-:Y:S01]  /*1d60*/  IADD3 R26, R0, R7, RZ ;  /* 0x00000007001a7210 */ /* 0x000fe20007ffe0ff */
[----:B------:R-:W-:Y:S01]  /*1d70*/  ULDC.64 UR4, c[0x0][0x270] ;  /* 0x00009c0000047ab9 */ /* 0x000fe20000000a00 */
[----:B------:R-:W-:Y:S01]  /*1d80*/  LOP3.LUT R0, R12, 0x1c0, RZ, 0xc0, !PT ;  /* 0x000001c00c007812 */ /* 0x000fe200078ec0ff */
[----:B------:R-:W-:Y:S01]  /*1d90*/  UIMAD UR4, UR7, UR4, URZ ;  /* 0x00000004070472a4 */ /* 0x000fe2000f8e023f */
[----:B------:R-:W-:Y:S01]  /*1da0*/  FSEL R12, R3, R16, !P3 ;  /* 0x00000010030c7208 */ /* 0x000fe20005800000 */
[----:B------:R-:W-:Y:S01]  /*1db0*/  @P0 FMUL R16, R16, 0.25 ;  /* 0x3e80000010100820 */ /* 0x000fe20000400000 */
[----:B------:R-:W-:Y:S01]  /*1dc0*/  FSEL R13, R13, R8, !P2 ;  /* 0x000000080d0d7208 */ /* 0x000fe20005000000 */
[----:B------:R-:W-:Y:S01]  /*1dd0*/  IMAD.IADD R30, R0, 0x1, R17 ;  /* 0x00000001001e7824 */ /* 0x000fe200078e0211 */
[----:B------:R-:W-:Y:S01]  /*1de0*/  SHF.R.U32.HI R23, RZ, 0x7, R5 ;  /* 0x00000007ff177819 */ /* 0x000fe20000011605 */
[----:B------:R-:W-:Y:S01]  /*1df0*/  VIADD R3, R12, 0xc0cafb0d ;  /* 0xc0cafb0d0c037836 */ /* 0x000fe20000000000 */
[----:B------:R-:W-:Y:S01]  /*1e00*/  IADD3 R0, R13, -0x3f3504f3, RZ ;  /* 0xc0cafb0d0d007810 */ /* 0x000fe20007ffe0ff */
[----:B------:R-:W-:Y:S01]  /*1e10*/  @!P4 FMUL R16, R16, 16777216 ;  /* 0x4b8000001010c820 */ /* 0x000fe20000400000 */
[----:B------:R-:W-:Y:S01]  /*1e20*/  SGXT.U32 R23, R23, 0x1 ;  /* 0x000000011717781a */ /* 0x000fe20000000000 */
[----:B------:R-:W-:Y:S01]  /*1e30*/  @!P4 FMUL R15, R15, 16777216 ;  /* 0x4b8000000f0fc820 */ /* 0x000fe20000400000 */
[----:B------:R-:W-:Y:S01]  /*1e40*/  FSEL R6, R6, R51, P0 ;  /* 0x0000003306067208 */ /* 0x000fe20000000000 */
[----:B------:R-:W-:Y:S01]  /*1e50*/  @!P4 FMUL R14, R14, 16777216 ;  /* 0x4b8000000e0ec820 */ /* 0x000fe20000400000 */
[----:B------:R-:W-:Y:S01]  /*1e60*/  FSEL R21, R21, R50, P0 ;  /* 0x0000003215157208 */ /* 0x000fe20000000000 */
[----:B------:R-:W-:Y:S01]  /*1e70*/  @!P4 FMUL R11, R11, 16777216 ;  /* 0x4b8000000b0bc820 */ /* 0x000fe20000400000 */
[----:B------:R-:W-:Y:S01]  /*1e80*/  FSEL R24, R24, R43, P0 ;  /* 0x0000002b18187208 */ /* 0x000fe20000000000 */
[----:B------:R-:W-:Y:S01]  /*1e90*/  @!P4 FMUL R6, R6, 16777216 ;  /* 0x4b8000000606c820 */ /* 0x000fe20000400000 */
[----:B------:R-:W-:Y:S01]  /*1ea0*/  FSEL R27, R27, R42, P0 ;  /* 0x0000002a1b1b7208 */ /* 0x000fe20000000000 */
[----:B------:R-:W-:Y:S01]  /*1eb0*/  @!P4 FMUL R21, R21, 16777216 ;  /* 0x4b8000001515c820 */ /* 0x000fe20000400000 */
[C---:B------:R-:W-:Y:S01]  /*1ec0*/  FSETP.GEU.AND P0, PT, |R8|.reuse, 1.175494350822287508e-38, PT ;  /* 0x008000000800780b */ /* 0x040fe20003f0e200 */
[----:B------:R-:W-:Y:S01]  /*1ed0*/  @P1 FMUL R8, R8, 0.25 ;  /* 0x3e80000008081820 */ /* 0x000fe20000400000 */
[----:B------:R-:W-:Y:S01]  /*1ee0*/  LOP3.LUT R22, R0, 0xff800000, RZ, 0xc0, !PT ;  /* 0xff80000000167812 */ /* 0x000fe200078ec0ff */
[----:B------:R-:W-:Y:S01]  /*1ef0*/  @!P4 FMUL R18, R18, 16777216 ;  /* 0x4b8000001212c820 */ /* 0x000fe20000400000 */
[----:B------:R-:W-:Y:S01]  /*1f00*/  LOP3.LUT R17, R3, 0xff800000, RZ, 0xc0, !PT ;  /* 0xff80000003117812 */ /* 0x000fe200078ec0ff */
[----:B0-----:R-:W-:Y:S01]  /*1f10*/  IMAD R3, R23, R2, RZ ;  /* 0x0000000217037224 */ /* 0x001fe200078e02ff */
[----:B------:R-:W-:Y:S01]  /*1f20*/  MOV R25, 0x3dc6b27f ;  /* 0x3dc6b27f00197802 */ /* 0x000fe20000000f00 */
[----:B------:R0:W2:Y:S01]  /*1f30*/  MUFU.RCP R23, R16 ;  /* 0x0000001000177308 */ /* 0x0000a20000001000 */
[----:B------:R-:W-:Y:S01]  /*1f40*/  I2FP.F32.S32 R28, R22 ;  /* 0x00000016001c7245 */ /* 0x000fe20000201400 */
[----:B------:R-:W-:Y:S01]  /*1f50*/  @!P4 FMUL R24, R24, 16777216 ;  /* 0x4b8000001818c820 */ /* 0x000fe20000400000 */
[----:B------:R-:W-:Y:S01]  /*1f60*/  I2FP.F32.S32 R7, R17 ;  /* 0x0000001100077245 */ /* 0x000fe20000201400 */
[----:B------:R-:W-:Y:S01]  /*1f70*/  @!P4 FMUL R27, R27, 16777216 ;  /* 0x4b8000001b1bc820 */ /* 0x000fe20000400000 */
[----:B------:R-:W-:Y:S01]  /*1f80*/  LEA.HI R0, R19, R30, RZ, 0x1f ;  /* 0x0000001e13007211 */ /* 0x000fe200078ff8ff */
[----:B------:R-:W-:Y:S01]  /*1f90*/  @!P0 FMUL R8, R8, 16777216 ;  /* 0x4b80000008088820 */ /* 0x000fe20000400000 */
[----:B------:R-:W-:Y:S01]  /*1fa0*/  FSEL R10, R10, R49, P1 ;  /* 0x000000310a0a7208 */ /* 0x000fe20000800000 */
[----:B------:R-:W-:Y:S01]  /*1fb0*/  @!P0 FMUL R45, R45, 16777216 ;  /* 0x4b8000002d2d8820 */ /* 0x000fe20000400000 */
[----:B0-----:R-:W-:Y:S01]  /*1fc0*/  IADD3 R16, R13, -R22, RZ ;  /* 0x800000160d107210 */ /* 0x001fe20007ffe0ff */
[----:B------:R-:W-:Y:S01]  /*1fd0*/  IMAD.IADD R22, R12, 0x1, -R17 ;  /* 0x000000010c167824 */ /* 0x000fe200078e0a11 */
[----:B------:R-:W-:Y:S01]  /*1fe0*/  FSEL R9, R9, R48, P1 ;  /* 0x0000003009097208 */ /* 0x000fe20000800000 */
[----:B------:R-:W0:Y:S01]  /*1ff0*/  MUFU.RCP R8, R8 ;  /* 0x0000000800087308 */ /* 0x000e220000001000 */
[----:B------:R-:W-:Y:S01]  /*2000*/  FSEL R49, RZ, -23, P2 ;  /* 0xc1b80000ff317808 */ /* 0x000fe20001000000 */
[----:B------:R-:W-:Y:S01]  /*2010*/  FADD R16, R16, -1 ;  /* 0xbf80000010107421 */ /* 0x000fe20000000000 */
[----:B------:R-:W-:Y:S01]  /*2020*/  FADD R22, R22, -1 ;  /* 0xbf80000016167421 */ /* 0x000fe20000000000 */
[----:B------:R-:W-:Y:S01]  /*2030*/  @!P0 FMUL R10, R10, 16777216 ;  /* 0x4b8000000a0a8820 */ /* 0x000fe20000400000 */
[C---:B--2---:R-:W-:Y:S01]  /*2040*/  FMUL R15, R23.reuse, R15 ;  /* 0x0000000f170f7220 */ /* 0x044fe20000400000 */
[C---:B------:R-:W-:Y:S01]  /*2050*/  FFMA.FTZ R17, R16.reuse, R25, -0.16845393180847167969 ;  /* 0xbe2c7f3010117423 */ /* 0x040fe20000010019 */
[C---:B------:R-:W-:Y:S01]  /*2060*/  FMUL R14, R23.reuse, R14 ;  /* 0x0000000e170e7220 */ /* 0x040fe20000400000 */
[C---:B------:R-:W-:Y:S01]  /*2070*/  FMUL R6, R23.reuse, R6 ;  /* 0x0000000617067220 */ /* 0x040fe20000400000 */
[C---:B------:R-:W-:Y:S01]  /*2080*/  FMUL R21, R23.reuse, R21 ;  /* 0x0000001517157220 */ /* 0x040fe20000400000 */
[C---:B------:R-:W-:Y:S01]  /*2090*/  FFMA.FTZ R19, R16.reuse, R17, 0.1716887056827545166 ;  /* 0x3e2fcf2a10137423 */ /* 0x040fe20000010011 */
[C---:B------:R-:W-:Y:S01]  /*20a0*/  FMUL R11, R23.reuse, R11 ;  /* 0x0000000b170b7220 */ /* 0x040fe20000400000 */
[C---:B------:R-:W-:Y:S01]  /*20b0*/  FMUL R18, R23.reuse, R18 ;  /* 0x0000001217127220 */ /* 0x040fe20000400000 */
[C---:B------:R-:W-:Y:S01]  /*20c0*/  FMUL R24, R23.reuse, R24 ;  /* 0x0000001817187220 */ /* 0x040fe20000400000 */
[----:B------:R-:W-:Y:S01]  /*20d0*/  FMUL R27, R23, R27 ;  /* 0x0000001b171b7220 */ /* 0x000fe20000400000 */
[----:B------:R-:W-:Y:S01]  /*20e0*/  FFMA.FTZ R23, R16, R19, -0.17900948226451873779 ;  /* 0xbe374e4310177423 */ /* 0x000fe20000010013 */
[----:B------:R-:W-:Y:S01]  /*20f0*/  FFMA.FTZ R25, R22, R25, -0.16845393180847167969 ;  /* 0xbe2c7f3016197423 */ /* 0x000fe20000010019 */
[----:B------:R-:W-:Y:S01]  /*2100*/  @!P0 FMUL R9, R9, 16777216 ;  /* 0x4b80000009098820 */ /* 0x000fe20000400000 */
[----:B------:R-:W-:Y:S01]  /*2110*/  @!P0 FMUL R41, R41, 16777216 ;  /* 0x4b80000029298820 */ /* 0x000fe20000400000 */
[----:B------:R-:W-:Y:S01]  /*2120*/  FFMA.FTZ R23, R16, R23, 0.20512372255325317383 ;  /* 0x3e520bf410177423 */ /* 0x000fe20000010017 */
[----:B------:R-:W-:Y:S01]  /*2130*/  FFMA.FTZ R25, R22, R25, 0.1716887056827545166 ;  /* 0x3e2fcf2a16197423 */ /* 0x000fe20000010019 */
[----:B------:R-:W-:Y:S01]  /*2140*/  @!P0 FMUL R44, R44, 16777216 ;  /* 0x4b8000002c2c8820 */ /* 0x000fe20000400000 */
[----:B------:R-:W-:Y:S01]  /*2150*/  @!P0 FMUL R40, R40, 16777216 ;  /* 0x4b80000028288820 */ /* 0x000fe20000400000 */
[----:B------:R-:W-:Y:S01]  /*2160*/  FFMA.FTZ R23, R16, R23, -0.24046532809734344482 ;  /* 0xbe763c8b10177423 */ /* 0x000fe20000010017 */
[----:B------:R-:W-:Y:S01]  /*2170*/  FFMA.FTZ R25, R22, R25, -0.17900948226451873779 ;  /* 0xbe374e4316197423 */ /* 0x000fe20000010019 */
[----:B------:R-:W-:Y:S01]  /*2180*/  FFMA.FTZ R49, R28, 1.1920928955078125e-07, R49 ;  /* 0x340000001c317823 */ /* 0x000fe20000010031 */
[----:B0-----:R-:W-:Y:S01]  /*2190*/  FMUL R28, R8, R10 ;  /* 0x0000000a081c7220 */ /* 0x001fe20000400000 */
[----:B------:R-:W-:Y:S01]  /*21a0*/  FFMA.FTZ R23, R16, R23, 0.28857114911079406738 ;  /* 0x3e93bf9910177423 */ /* 0x000fe20000010017 */
[----:B------:R-:W-:Y:S01]  /*21b0*/  FFMA.FTZ R25, R22, R25, 0.20512372255325317383 ;  /* 0x3e520bf416197423 */ /* 0x000fe20000010019 */
[C---:B------:R-:W-:Y:S01]  /*21c0*/  FMUL R39, R8.reuse, R9 ;  /* 0x0000000908277220 */ /* 0x040fe20000400000 */
[C---:B------:R-:W-:Y:S01]  /*21d0*/  FMUL R9, R8.reuse, R45 ;  /* 0x0000002d08097220 */ /* 0x040fe20000400000 */
[----:B------:R-:W-:Y:S01]  /*21e0*/  FMUL R10, R8, R41 ;  /* 0x00000029080a7220 */ /* 0x000fe20000400000 */
[----:B------:R-:W-:Y:S01]  /*21f0*/  @!P0 FMUL R53, R53, 16777216 ;  /* 0x4b80000035358820 */ /* 0x000fe20000400000 */
[----:B------:R-:W-:Y:S01]  /*2200*/  @!P0 FMUL R52, R52, 16777216 ;  /* 0x4b80000034348820 */ /* 0x000fe20000400000 */
[----:B------:R-:W-:Y:S01]  /*2210*/  FFMA.FTZ R23, R16, R23, -0.36067417263984680176 ;  /* 0xbeb8aa4910177423 */ /* 0x000fe20000010017 */
[----:B------:R-:W-:Y:S01]  /*2220*/  FFMA.FTZ R25, R22, R25, -0.24046532809734344482 ;  /* 0xbe763c8b16197423 */ /* 0x000fe20000010019 */
[C---:B------:R-:W-:Y:S01]  /*2230*/  FMUL R44, R8.reuse, R44 ;  /* 0x0000002c082c7220 */ /* 0x040fe20000400000 */
[----:B------:R-:W-:Y:S01]  /*2240*/  FMUL R29, R8, R40 ;  /* 0x00000028081d7220 */ /* 0x000fe20000400000 */
[----:B------:R-:W-:Y:S01]  /*2250*/  FFMA.FTZ R23, R16, R23, 0.48089820146560668945 ;  /* 0x3ef6384a10177423 */ /* 0x000fe20000010017 */
[C---:B------:R-:W-:Y:S01]  /*2260*/  FMUL R53, R8.reuse, R53 ;  /* 0x0000003508357220 */ /* 0x040fe20000400000 */
[----:B------:R-:W-:Y:S01]  /*2270*/  FMUL R52, R8, R52 ;  /* 0x0000003408347220 */ /* 0x000fe20000400000 */
[----:B------:R-:W-:Y:S01]  /*2280*/  FFMA.FTZ R25, R22, R25, 0.28857114911079406738 ;  /* 0x3e93bf9916197423 */ /* 0x000fe20000010019 */
[----:B------:R-:W-:Y:S01]  /*2290*/  F2FP.F16.F32.PACK_AB R9, R9, R10 ;  /* 0x0000000a0909723e */ /* 0x000fe200000000ff */
[----:B------:R-:W-:Y:S01]  /*22a0*/  FFMA.FTZ R23, R16, R23, -0.72134751081466674805 ;  /* 0xbf38aa3b10177423 */ /* 0x000fe20000010017 */
[----:B------:R-:W-:Y:S01]  /*22b0*/  F2FP.F16.F32.PACK_AB R8, R44, R29 ;  /* 0x0000001d2c08723e */ /* 0x000fe200000000ff */
[----:B------:R-:W-:Y:S01]  /*22c0*/  FFMA.FTZ R25, R22, R25, -0.36067417263984680176 ;  /* 0xbeb8aa4916197423 */ /* 0x000fe20000010019 */
[----:B------:R-:W-:Y:S01]  /*22d0*/  F2FP.F16.F32.PACK_AB R10, R18, R27 ;  /* 0x0000001b120a723e */ /* 0x000fe200000000ff */
[----:B------:R-:W-:Y:S01]  /*22e0*/  FMUL R23, R16, R23 ;  /* 0x0000001710177220 */ /* 0x000fe20000400000 */
[----:B------:R-:W-:Y:S01]  /*22f0*/  F2FP.F16.F32.PACK_AB R11, R11, R24 ;  /* 0x000000180b0b723e */ /* 0x000fe200000000ff */
[----:B------:R-:W-:Y:S01]  /*2300*/  BAR.SYNC.DEFER_BLOCKING 0x0 ;  /* 0x0000000000007b1d */ /* 0x000fe20000010000 */
[----:B------:R-:W-:Y:S01]  /*2310*/  FFMA.FTZ R25, R22, R25, 0.48089820146560668945 ;  /* 0x3ef6384a16197423 */ /* 0x000fe20000010019 */
[----:B------:R-:W-:Y:S01]  /*2320*/  ISETP.GE.U32.AND P2, PT, R12, 0x7f800000, PT ;  /* 0x7f8000000c00780c */ /* 0x000fe20003f46070 */
[----:B------:R-:W-:Y:S01]  /*2330*/  FMUL R23, R16, R23 ;  /* 0x0000001710177220 */ /* 0x000fe20000400000 */
[----:B------:R-:W-:Y:S01]  /*2340*/  FSEL R48, RZ, -23, P3 ;  /* 0xc1b80000ff307808 */ /* 0x000fe20001800000 */
[----:B------:R-:W-:Y:S01]  /*2350*/  FFMA.FTZ R25, R22, R25, -0.72134751081466674805 ;  /* 0xbf38aa3b16197423 */ /* 0x000fe20000010019 */
[----:B------:R-:W-:Y:S01]  /*2360*/  LOP3.LUT R44, R5, 0xff, RZ, 0xc0, !PT ;  /* 0x000000ff052c7812 */ /* 0x000fe200078ec0ff */
[----:B------:R-:W-:Y:S01]  /*2370*/  FFMA.FTZ R16, R16, 1.4426950216293334961, R23 ;  /* 0x3fb8aa3b10107823 */ /* 0x000fe20000010017 */
[----:B------:R-:W-:Y:S01]  /*2380*/  ISETP.GE.U32.AND P1, PT, R13, 0x7f800000, PT ;  /* 0x7f8000000d00780c */ /* 0x000fe20003f26070 */
[----:B------:R-:W-:Y:S01]  /*2390*/  FMUL R29, R22, R25 ;  /* 0x00000019161d7220 */ /* 0x000fe20000400000 */
[----:B------:R-:W-:Y:S01]  /*23a0*/  FFMA.FTZ R48, R7, 1.1920928955078125e-07, R48 ;  /* 0x3400000007307823 */ /* 0x000fe20000010030 */
[----:B------:R-:W-:Y:S01]  /*23b0*/  FADD R49, R49, R16 ;  /* 0x0000001031317221 */ /* 0x000fe20000000000 */
[----:B------:R-:W-:-:S02]  /*23c0*/  IMAD R16, R4, UR5, RZ ;  /* 0x0000000504107c24 */ /* 0x000fc4000f8e02ff */
[----:B------:R-:W-:Y:S01]  /*23d0*/  FMUL R29, R22, R29 ;  /* 0x0000001d161d7220 */ /* 0x000fe20000400000 */
[----:B------:R-:W-:Y:S01]  /*23e0*/  USHF.L.U32 UR5, UR4, 0x1, URZ ;  /* 0x0000000104057899 */ /* 0x000fe2000800063f */
[----:B------:R-:W-:Y:S01]  /*23f0*/  LEA R44, R44, UR16, 0x4 ;  /* 0x000000102c2c7c11 */ /* 0x000fe2000f8e20ff */
[----:B------:R-:W-:Y:S02]  /*2400*/  IMAD R7, R2, 0x2, R3 ;  /* 0x0000000202077824 */ /* 0x000fe400078e0203 */
[----:B------:R-:W-:Y:S01]  /*2410*/  FFMA.FTZ R33, R22, 1.4426950216293334961, R29 ;  /* 0x3fb8aa3b16217823 */ /* 0x000fe2000001001d */
[----:B------:R-:W-:Y:S01]  /*2420*/  FSETP.NEU.AND P0, PT, R13, RZ, PT ;  /* 0x000000ff0d00720b */ /* 0x000fe20003f0d000 */
[----:B------:R-:W-:Y:S01]  /*2430*/  IMAD.HI R50, R16, 0x2, RZ ;  /* 0x0000000210327827 */ /* 0x000fe200078e02ff */
[----:B------:R-:W-:-:S03]  /*2440*/  F2FP.F16.F32.PACK_AB R14, R14, R21 ;  /* 0x000000150e0e723e */ /* 0x000fc600000000ff */
[----:B------:R-:W-:Y:S01]  /*2450*/  FADD R48, R48, R33 ;  /* 0x0000002130307221 */ /* 0x000fe20000000000 */
[----:B------:R-:W-:Y:S01]  /*2460*/  LEA R17, R2, R7, 0x1 ;  /* 0x0000000702117211 */ /* 0x000fe200078e08ff */
[----:B------:R0:W-:Y:S01]  /*2470*/  STSM.16.M88.4 [R26], R8 ;  /* 0x000000081a007844 */ /* 0x0001e20000000200 */
[----:B------:R-:W-:-:S03]  /*2480*/  @P1 MOV R18, 0x7f800000 ;  /* 0x7f80000000121802 */ /* 0x000fc60000000f00 */
[C---:B------:R-:W-:Y:S01]  /*2490*/  IMAD R19, R2.reuse, 0x2, R17 ;  /* 0x0000000202137824 */ /* 0x040fe200078e0211 */
[----:B------:R-:W-:Y:S01]  /*24a0*/  F2FP.F16.F32.PACK_AB R15, R15, R6 ;  /* 0x000000060f0f723e */ /* 0x000fe200000000ff */
[----:B------:R-:W-:Y:S01]  /*24b0*/  @P1 FFMA.FTZ R49, R13, R18, +INF ;  /* 0x7f8000000d311423 */ /* 0x000fe20000010012 */
[----:B------:R-:W-:Y:S02]  /*24c0*/  BAR.SYNC.DEFER_BLOCKING 0x0 ;  /* 0x0000000000007b1d */ /* 0x000fe40000010000 */
[----:B------:R-:W-:Y:S02]  /*24d0*/  LEA R23, R2, R19, 0x1 ;  /* 0x0000001302177211 */ /* 0x000fe400078e08ff */
[----:B------:R-:W-:Y:S02]  /*24e0*/  FSETP.NEU.AND P1, PT, R12, RZ, PT ;  /* 0x000000ff0c00720b */ /* 0x000fe40003f2d000 */
[----:B------:R-:W-:Y:S01]  /*24f0*/  F2FP.F16.F32.PACK_AB R13, R53, R28 ;  /* 0x0000001c350d723e */ /* 0x000fe200000000ff */
[----:B------:R-:W-:Y:S01]  /*2500*/  IMAD R25, R2, 0x2, R23 ;  /* 0x0000000202197824 */ /* 0x000fe200078e0217 */
[----:B------:R-:W-:-:S02]  /*2510*/  FSEL R49, R49, -INF , P0 ;  /* 0xff80000031317808 */ /* 0x000fc40000000000 */
[----:B0-----:R-:W-:Y:S01]  /*2520*/  @P2 MOV R11, 0x7f800000 ;  /* 0x7f800000000b2802 */ /* 0x001fe20000000f00 */
[----:B------:R-:W-:Y:S01]  /*2530*/  IMAD.SHL.U32 R9, R16, 0x2, RZ ;  /* 0x0000000210097824 */ /* 0x000fe200078e00ff */
[----:B------:R-:W-:Y:S01]  /*2540*/  LEA R27, R2, R25, 0x1 ;  /* 0x00000019021b7211 */ /* 0x000fe200078e08ff */
[----:B------:R-:W-:Y:S02]  /*2550*/  FFMA R20, R49, 0.69314718246459960938, R20 ;  /* 0x3f31721831147823 */ /* 0x000fe40000000014 */
[----:B------:R-:W-:Y:S01]  /*2560*/  @P2 FFMA.FTZ R48, R12, R11, +INF ;  /* 0x7f8000000c302423 */ /* 0x000fe2000001000b */
[----:B-1----:R-:W-:Y:S01]  /*2570*/  IADD3 R46, P2, P3, R9, UR5, R46 ;  /* 0x00000005092e7c10 */ /* 0x002fe2000fb5e02e */
[----:B------:R-:W-:Y:S01]  /*2580*/  IMAD R29, R2, 0x2, R27 ;  /* 0x00000002021d7824 */ /* 0x000fe200078e021b */
[----:B------:R-:W-:Y:S01]  /*2590*/  F2FP.F16.F32.PACK_AB R12, R52, R39 ;  /* 0x00000027340c723e */ /* 0x000fe200000000ff */
[----:B------:R-:W-:Y:S01]  /*25a0*/  UIMAD.WIDE UR4, UR4, 0x2, URZ ;  /* 0x00000002040478a5 */ /* 0x000fe2000f8e023f */
[----:B------:R-:W-:-:S02]  /*25b0*/  LEA R6, P5, R7, R46, 0x1 ;  /* 0x0000002e07067211 */ /* 0x000fc400078a08ff */
[----:B------:R-:W-:Y:S02]  /*25c0*/  LEA R31, R2, R29, 0x1 ;  /* 0x0000001d021f7211 */ /* 0x000fe400078e08ff */
[-C--:B------:R-:W-:Y:S01]  /*25d0*/  LEA R18, P4, R19, R46.reuse, 0x1 ;  /* 0x0000002e13127211 */ /* 0x080fe200078808ff */
[----:B------:R-:W0:Y:S01]  /*25e0*/  LDS.128 R8, [R44] ;  /* 0x000000002c087984 */ /* 0x000e220000000c00 */
[----:B------:R-:W-:Y:S01]  /*25f0*/  IADD3.X R50, R50, UR5, R47, P2, P3 ;  /* 0x0000000532327c10 */ /* 0x000fe200097e642f */
[C---:B------:R-:W-:Y:S01]  /*2600*/  IMAD R35, R2.reuse, 0x2, R31 ;  /* 0x0000000202237824 */ /* 0x040fe200078e021f */
[----:B------:R-:W-:Y:S01]  /*2610*/  BAR.SYNC.DEFER_BLOCKING 0x0 ;  /* 0x0000000000007b1d */ /* 0x000fe20000010000 */
[-C--:B------:R-:W-:Y:S02]  /*2620*/  LEA R22, P3, R23, R46.reuse, 0x1 ;  /* 0x0000002e17167211 */ /* 0x080fe400078608ff */
[----:B------:R-:W-:Y:S01]  /*2630*/  IMAD R37, R2, 0x2, R35 ;  /* 0x0000000202257824 */ /* 0x000fe200078e0223 */
[----:B------:R-:W-:-:S02]  /*2640*/  LEA R16, P2, R17, R46, 0x1 ;  /* 0x0000002e11107211 */ /* 0x000fc400078408ff */
[-C--:B------:R-:W-:Y:S01]  /*2650*/  LEA.HI.X.SX32 R23, R23, R50.reuse, 0x1, P3 ;  /* 0x0000003217177211 */ /* 0x080fe200018f0eff */
[----:B------:R-:W-:Y:S01]  /*2660*/  ULDC UR4, c[0x0][0x27c] ;  /* 0x00009f0000047ab9 */ /* 0x000fe20000000800 */
[C---:B------:R-:W-:Y:S01]  /*2670*/  LEA R33, R2.reuse, R37, 0x1 ;  /* 0x0000002502217211 */ /* 0x040fe200078e08ff */
[----:B------:R-:W-:Y:S01]  /*2680*/  UIMAD UR4, UR7, UR4, URZ ;  /* 0x00000004070472a4 */ /* 0x000fe2000f8e023f */
[----:B------:R-:W-:Y:S02]  /*2690*/  LEA.HI.X.SX32 R7, R7, R50, 0x1, P5 ;  /* 0x0000003207077211 */ /* 0x000fe400028f0eff */
[----:B------:R-:W-:Y:S01]  /*26a0*/  LEA R34, P3, R35, R46, 0x1 ;  /* 0x0000002e23227211 */ /* 0x000fe200078608ff */
[C---:B------:R-:W-:Y:S01]  /*26b0*/  IMAD R41, R2.reuse, 0x2, R33 ;  /* 0x0000000202297824 */ /* 0x040fe200078e0221 */
[-C--:B------:R-:W-:Y:S01]  /*26c0*/  LEA.HI.X.SX32 R17, R17, R50.reuse, 0x1, P2 ;  /* 0x0000003211117211 */ /* 0x080fe200010f0eff */
[----:B------:R-:W-:Y:S01]  /*26d0*/  USHF.L.U32 UR6, UR4, 0x2, URZ ;  /* 0x0000000204067899 */ /* 0x000fe2000800063f */
[----:B------:R-:W-:Y:S01]  /*26e0*/  LEA.HI.X.SX32 R35, R35, R50, 0x1, P3 ;  /* 0x0000003223237211 */ /* 0x000fe200018f0eff */
[----:B------:R-:W-:Y:S01]  /*26f0*/  UIMAD.WIDE UR4, UR4, 0x4, URZ ;  /* 0x00000004040478a5 */ /* 0x000fe2000f8e023f */
[----:B------:R-:W-:-:S02]  /*2700*/  LEA R43, R2, R41, 0x1 ;  /* 0x00000029022b7211 */ /* 0x000fc400078e08ff */
[----:B------:R-:W-:Y:S02]  /*2710*/  LEA R28, P2, R29, R46, 0x1 ;  /* 0x0000002e1d1c7211 */ /* 0x000fe400078408ff */
[----:B------:R-:W-:Y:S01]  /*2720*/  LEA.HI.X.SX32 R19, R19, R50, 0x1, P4 ;  /* 0x0000003213137211 */ /* 0x000fe200020f0eff */
[C---:B------:R-:W-:Y:S01]  /*2730*/  IMAD R21, R2.reuse, 0x2, R43 ;  /* 0x0000000202157824 */ /* 0x040fe200078e022b */
[----:B------:R-:W-:Y:S01]  /*2740*/  LEA R30, P4, R31, R46, 0x1 ;  /* 0x0000002e1f1e7211 */ /* 0x000fe200078808ff */
[----:B------:R1:W-:Y:S01]  /*2750*/  STSM.16.M88.4 [R26], R12 ;  /* 0x0000000c1a007844 */ /* 0x0003e20000000200 */
[----:B------:R-:W-:Y:S02]  /*2760*/  LEA.HI.X.SX32 R29, R29, R50, 0x1, P2 ;  /* 0x000000321d1d7211 */ /* 0x000fe400010f0eff */
[----:B------:R-:W-:Y:S01]  /*2770*/  LEA R47, R2, R21, 0x1 ;  /* 0x00000015022f7211 */ /* 0x000fe200078e08ff */
[----:B------:R-:W-:Y:S01]  /*2780*/  BAR.SYNC.DEFER_BLOCKING 0x0 ;  /* 0x0000000000007b1d */ /* 0x000fe20000010000 */
[----:B------:R-:W-:-:S02]  /*2790*/  LEA R2, P6, R3, R46, 0x1 ;  /* 0x0000002e03027211 */ /* 0x000fc400078c08ff */
[----:B------:R-:W-:Y:S02]  /*27a0*/  LEA R40, P2, R41, R46, 0x1 ;  /* 0x0000002e29287211 */ /* 0x000fe400078408ff */
[----:B------:R-:W-:Y:S02]  /*27b0*/  LEA.HI.X.SX32 R3, R3, R50, 0x1, P6 ;  /* 0x0000003203037211 */ /* 0x000fe400030f0eff */
[----:B------:R-:W-:Y:S02]  /*27c0*/  LEA R24, P6, R25, R46, 0x1 ;  /* 0x0000002e19187211 */ /* 0x000fe400078c08ff */
[-C--:B------:R-:W-:Y:S02]  /*27d0*/  LEA.HI.X.SX32 R31, R31, R50.reuse, 0x1, P4 ;  /* 0x000000321f1f7211 */ /* 0x080fe400020f0eff */
[----:B------:R-:W-:Y:S02]  /*27e0*/  LEA.HI.X.SX32 R25, R25, R50, 0x1, P6 ;  /* 0x0000003219197211 */ /* 0x000fe400030f0eff */
[----:B-1----:R-:W-:-:S02]  /*27f0*/  LEA R26, P5, R27, R46, 0x1 ;  /* 0x0000002e1b1a7211 */ /* 0x002fc400078a08ff */
[----:B------:R-:W-:Y:S02]  /*2800*/  LEA R36, P6, R37, R46, 0x1 ;  /* 0x0000002e25247211 */ /* 0x000fe400078c08ff */
[----:B------:R-:W-:Y:S02]  /*2810*/  LEA.HI.X.SX32 R27, R27, R50, 0x1, P5 ;  /* 0x000000321b1b7211 */ /* 0x000fe400028f0eff */
[-C--:B------:R-:W-:Y:S02]  /*2820*/  LEA R38, P5, R33, R46.reuse, 0x1 ;  /* 0x0000002e21267211 */ /* 0x080fe400078a08ff */
[----:B------:R-:W-:Y:S02]  /*2830*/  LEA R42, P4, R43, R46, 0x1 ;  /* 0x0000002e2b2a7211 */ /* 0x000fe400078808ff */
[----:B------:R-:W-:Y:S01]  /*2840*/  LEA.HI.X.SX32 R39, R33, R50, 0x1, P5 ;  /* 0x0000003221277211 */ /* 0x000fe200028f0eff */
[----:B------:R1:W2:Y:S01]  /*2850*/  LDS.128 R12, [R44] ;  /* 0x000000002c0c7984 */ /* 0x0002a20000000c00 */
[----:B0-----:R-:W-:-:S02]  /*2860*/  PRMT R33, R11, 0x7632, R33 ;  /* 0x000076320b217816 */ /* 0x001fc40000000021 */
[-C--:B------:R-:W-:Y:S01]  /*2870*/  LEA.HI.X.SX32 R37, R37, R50.reuse, 0x1, P6 ;  /* 0x0000003225257211 */ /* 0x080fe200030f0eff */
[----:B------:R0:W-:Y:S01]  /*2880*/  STG.E.U16 desc[UR24][R2.64], R8 ;  /* 0x0000000802007986 */ /* 0x0001e2000c101518 */
[-C--:B------:R-:W-:Y:S02]  /*2890*/  LEA.HI.X.SX32 R41, R41, R50.reuse, 0x1, P2 ;  /* 0x0000003229297211 */ /* 0x080fe400010f0eff */
[----:B------:R-:W-:Y:S01]  /*28a0*/  LEA.HI.X.SX32 R43, R43, R50, 0x1, P4 ;  /* 0x000000322b2b7211 */ /* 0x000fe200020f0eff */
[----:B------:R3:W-:Y:S01]  /*28b0*/  STG.E.U16 desc[UR24][R6.64], R9 ;  /* 0x0000000906007986 */ /* 0x0007e2000c101518 */
[-C--:B-1----:R-:W-:Y:S02]  /*28c0*/  LEA R44, P3, R21, R46.reuse, 0x1 ;  /* 0x0000002e152c7211 */ /* 0x082fe400078608ff */
[----:B------:R-:W-:Y:S01]  /*28d0*/  LEA R46, P6, R47, R46, 0x1 ;  /* 0x0000002e2f2e7211 */ /* 0x000fe200078c08ff */
[----:B------:R1:W-:Y:S01]  /*28e0*/  STG.E.U16 desc[UR24][R16.64], R10 ;  /* 0x0000000a10007986 */ /* 0x0003e2000c101518 */
[----:B------:R-:W-:-:S02]  /*28f0*/  LEA.HI.X.SX32 R45, R21, R50, 0x1, P3 ;  /* 0x00000032152d7211 */ /* 0x000fc400018f0eff */
[----:B------:R-:W-:Y:S01]  /*2900*/  PRMT R21, R10, 0x7632, R21 ;  /* 0x000076320a157816 */ /* 0x000fe20000000015 */
[----:B------:R-:W-:Y:S01]  /*2910*/  STG.E.U16 desc[UR24][R18.64], R11 ;  /* 0x0000000b12007986 */ /* 0x000fe2000c101518 */
[----:B0-----:R-:W-:Y:S02]  /*2920*/  PRMT R3, R8, 0x7632, R3 ;  /* 0x0000763208037816 */ /* 0x001fe40000000003 */
[----:B------:R-:W-:Y:S01]  /*2930*/  LEA.HI.X.SX32 R47, R47, R50, 0x1, P6 ;  /* 0x000000322f2f7211 */ /* 0x000fe200030f0eff */
[----:B---3--:R-:W0:Y:S01]  /*2940*/  LDC.64 R6, c[0x0][0x230] ;  /* 0x00008c00ff067b82 */ /* 0x008e220000000a00 */
[C---:B------:R-:W-:Y:S01]  /*2950*/  LOP3.LUT P2, RZ, R5.reuse, 0x80, RZ, 0xc0, !PT ;  /* 0x0000008005ff7812 */ /* 0x040fe2000784c0ff */
[----:B------:R3:W-:Y:S01]  /*2960*/  STG.E.U16 desc[UR24][R22.64], R3 ;  /* 0x0000000316007986 */ /* 0x0007e2000c101518 */
[----:B------:R-:W-:Y:S01]  /*2970*/  IMAD.SHL.U32 R5, R5, 0x2, RZ ;  /* 0x0000000205057824 */ /* 0x000fe200078e00ff */
[----:B-1----:R-:W-:-:S04]  /*2980*/  PRMT R17, R9, 0x7632, R17 ;  /* 0x0000763209117816 */ /* 0x002fc80000000011 */
[----:B------:R-:W-:Y:S01]  /*2990*/  LOP3.LUT R5, R5, 0x1f8, RZ, 0xc0, !PT ;  /* 0x000001f805057812 */ /* 0x000fe200078ec0ff */
[----:B------:R-:W-:Y:S04]  /*29a0*/  STG.E.U16 desc[UR24][R24.64], R17 ;  /* 0x0000001118007986 */ /* 0x000fe8000c101518 */
[----:B------:R1:W-:Y:S01]  /*29b0*/  STG.E.U16 desc[UR24][R26.64], R21 ;  /* 0x000000151a007986 */ /* 0x0003e2000c101518 */
[----:B---3--:R-:W-:-:S03]  /*29c0*/  FSEL R3, R48, -INF , P1 ;  /* 0xff80000030037808 */ /* 0x008fc60000800000 */
[----:B------:R-:W-:Y:S01]  /*29d0*/  STG.E.U16 desc[UR24][R28.64], R33 ;  /* 0x000000211c007986 */ /* 0x000fe2000c101518 */
[----:B--2---:R-:W-:-:S03]  /*29e0*/  PRMT R2, R12, 0x7632, R2 ;  /* 0x000076320c027816 */ /* 0x004fc60000000002 */
[----:B------:R-:W-:Y:S01]  /*29f0*/  STG.E.U16 desc[UR24][R30.64], R12 ;  /* 0x0000000c1e007986 */ /* 0x000fe2000c101518 */
[----:B------:R-:W-:Y:S02]  /*2a00*/  PRMT R8, R13, 0x7632, R8 ;  /* 0x000076320d087816 */ /* 0x000fe40000000008 */
[----:B------:R-:W-:Y:S01]  /*2a10*/  PRMT R9, R14, 0x7632, R9 ;  /* 0x000076320e097816 */ /* 0x000fe20000000009 */
[----:B------:R-:W-:Y:S01]  /*2a20*/  STG.E.U16 desc[UR24][R34.64], R13 ;  /* 0x0000000d22007986 */ /* 0x000fe2000c101518 */
[----:B------:R-:W-:Y:S01]  /*2a30*/  PRMT R23, R15, 0x7632, R23 ;  /* 0x000076320f177816 */ /* 0x000fe20000000017 */
[----:B-1----:R-:W-:Y:S01]  /*2a40*/  FFMA R21, R3, 0.69314718246459960938, R32 ;  /* 0x3f31721803157823 */ /* 0x002fe20000000020 */
[C---:B------:R-:W-:Y:S01]  /*2a50*/  SHF.L.U32 R3, R4.reuse, 0x2, RZ ;  /* 0x0000000204037819 */ /* 0x040fe200000006ff */
[----:B------:R-:W-:Y:S01]  /*2a60*/  STG.E.U16 desc[UR24][R36.64], R14 ;  /* 0x0000000e24007986 */ /* 0x000fe2000c101518 */
[----:B------:R-:W-:-:S03]  /*2a70*/  IMAD.HI R4, R4, 0x4, RZ ;  /* 0x0000000404047827 */ /* 0x000fc600078e02ff */
[----:B------:R-:W-:Y:S04]  /*2a80*/  STG.E.U16 desc[UR24][R38.64], R15 ;  /* 0x0000000f26007986 */ /* 0x000fe8000c101518 */
[----:B------:R0:W-:Y:S04]  /*2a90*/  STG.E.U16 desc[UR24][R40.64], R2 ;  /* 0x0000000228007986 */ /* 0x0001e8000c101518 */
[----:B------:R1:W-:Y:S04]  /*2aa0*/  STG.E.U16 desc[UR24][R42.64], R8 ;  /* 0x000000082a007986 */ /* 0x0003e8000c101518 */
[----:B------:R1:W-:Y:S04]  /*2ab0*/  STG.E.U16 desc[UR24][R44.64], R9 ;  /* 0x000000092c007986 */ /* 0x0003e8000c101518 */
[----:B------:R1:W-:Y:S01]  /*2ac0*/  STG.E.U16 desc[UR24][R46.64], R23 ;  /* 0x000000172e007986 */ /* 0x0003e2000c101518 */
[----:B------:R-:W-:Y:S01]  /*2ad0*/  BAR.SYNC.DEFER_BLOCKING 0x0 ;  /* 0x0000000000007b1d */ /* 0x000fe20000010000 */
[----:B0-----:R-:W-:-:S04]  /*2ae0*/  IADD3 R2, P0, P1, R3, UR6, R6 ;  /* 0x0000000603027c10 */ /* 0x001fc8000f91e006 */
[----:B------:R-:W-:Y:S01]  /*2af0*/  IADD3.X R3, R4, UR5, R7, P0, P1 ;  /* 0x0000000504037c10 */ /* 0x000fe200087e2407 */
[----:B------:R1:W-:Y:S02]  /*2b00*/  STS.64 [R5+UR16], R20 ;  /* 0x0000001405007988 */ /* 0x0003e40008000a10 */
[----:B------:R-:W-:Y:S06]  /*2b10*/  BAR.SYNC.DEFER_BLOCKING 0x0 ;  /* 0x0000000000007b1d */ /* 0x000fec0000010000 */
[----:B------:R-:W-:Y:S05]  /*2b20*/  @P2 EXIT ;  /* 0x000000000000294d */ /* 0x000fea0003800000 */
[----:B-1----:R-:W0:Y:S04]  /*2b30*/  LDS R5, [R0] ;  /* 0x0000000000057984 */ /* 0x002e280000000800 */
[----:B0-----:R-:W-:Y:S01]  /*2b40*/  STG.E desc[UR24][R2.64], R5 ;  /* 0x0000000502007986 */ /* 0x001fe2000c101918 */
[----:B------:R-:W-:Y:S05]  /*2b50*/  EXIT ;  /* 0x000000000000794d */ /* 0x000fea0003800000 */
.L_x_2:
[----:B------:R-:W-:-:S00]  /*2b60*/  BRA `(.L_x_2) ;  /* 0xfffffffc00fc7947 */ /* 0x000fc0000383ffff */
[----:B------:R-:W-:-:S00]  /*2b70*/  NOP ;  /* 0x0000000000007918 */ /* 0x000fc00000000000 */
        /* <DEDUP_REMOVED lines=8> */
.L_x_3:


//--------------------- .nv.global.init           --------------------------
	.section	.nv.global.init,"aw",@progbits
.nv.global.init:
	.type		_$_str,@object
	.size		_$_str,(.L_0 - _$_str)
_$_str:
        /*0000*/ 	.byte	0x5f, 0x5f, 0x43, 0x55, 0x44, 0x41, 0x5f, 0x46, 0x54, 0x5a, 0x00
.L_0:


//--------------------- .nv.shared.attn_fwd       --------------------------
	.section	.nv.shared.attn_fwd,"aw",@nobits
	.sectionflags	@""
	.align	16
	.zero		1024


//--------------------- .nv.shared.reserved.0     --------------------------
	.section	.nv.shared.reserved.0,"aw",@nobits
	.weak		__nv_reservedSMEM_offset_0_alias
	.size		__nv_reservedSMEM_offset_0_alias, 0, 0
	.other		__nv_reservedSMEM_offset_0_alias,@"STO_CUDA_RESERVED_SHARED STV_DEFAULT"
__nv_reservedSMEM_offset_0_alias:
	.zero		0


//--------------------- .nv.constant0.attn_fwd    --------------------------
	.section	.nv.constant0.attn_fwd,"a",@progbits
	.sectionflags	@""
	.align	4
.nv.constant0.attn_fwd:
	.zero		664


//--------------------- SYMBOLS --------------------------

	.type		.nv.reservedSmem.offset0,@object
	.size		.nv.reservedSmem.offset0,0x4
